def attn_fwd(
    Q,
    K,
    V,
    Out,
    Lse,
    sm_scale,
    stride_qz,
    stride_qh,
    stride_qm,
    stride_qk,
    stride_kz,
    stride_kh,
    stride_kn,
    stride_kk,
    stride_vz,
    stride_vh,
    stride_vn,
    stride_vk,
    stride_oz,
    stride_oh,
    stride_om,
    stride_ok,
    seqlen_q,
    seqlen_k,
    BLOCK_M: tl.constexpr,
    BLOCK_N: tl.constexpr,
    HEAD_DIM: tl.constexpr,
    CAUSAL: tl.constexpr,
):
    start_m = tl.program_id(0)
    off_hz = tl.program_id(1)
    q_off = off_hz * stride_qh
    k_off = off_hz * stride_kh
    v_off = off_hz * stride_vh
    offs_m = start_m * BLOCK_M + tl.arange(0, BLOCK_M)
    offs_d = tl.arange(0, HEAD_DIM)
    offs_n = tl.arange(0, BLOCK_N)
    q_ptrs = Q + q_off + offs_m[:, None] * stride_qm + offs_d[None, :] * stride_qk
    k_ptrs = K + k_off + offs_d[:, None] * stride_kk + offs_n[None, :] * stride_kn
    v_ptrs = V + v_off + offs_n[:, None] * stride_vn + offs_d[None, :] * stride_vk
    m_i = tl.full([BLOCK_M], float("-inf"), dtype=tl.float32)
    l_i = tl.zeros([BLOCK_M], dtype=tl.float32) + 1.0
    acc = tl.zeros([BLOCK_M, HEAD_DIM], dtype=tl.float32)
    q = tl.load(q_ptrs)
    acc, l_i, m_i = _attn_fwd_inner(
        acc,
        l_i,
        m_i,
        q,
        k_ptrs,
        v_ptrs,
        sm_scale,
        stride_kn,
        stride_vn,
        start_m,
        seqlen_k,
        BLOCK_M,
        BLOCK_N,
        HEAD_DIM,
        CAUSAL,
    )
    acc = acc / l_i[:, None]
    lse = m_i + tl.math.log2(l_i) / 1.4426950408889634
    o_ptrs = (
        Out
        + off_hz * stride_oh
        + offs_m[:, None] * stride_om
        + offs_d[None, :] * stride_ok
    )
    tl.store(o_ptrs, acc.to(Out.dtype.element_ty))
    tl.store(Lse + off_hz * seqlen_q + offs_m, lse)

# config = {"BLOCK_M": 128, "BLOCK_N": 128, "HEAD_DIM": 16, "arch": "sm_90", "causal": false, "dtype": "bf16", "num_stages": 2, "num_warps": 8}
# arch = sm_90


// ===== COMPILED SASS (sm_90a) =====

	.target	sm_90a

	.elftype	@"ET_EXEC"


//--------------------- .note.nv.tkinfo           --------------------------
	.section	.note.nv.tkinfo,"",@"SHT_NOTE"
	.sectionflags	@"SHF_NOTE_NV_TKINFO"
	.tkinfo
        /*0018*/ 	.word	0x00000002
        /*0030*/ 	.string	""
        /*0030*/ 	.string	"ptxas"
        /*0030*/ 	.string	"Cuda compilation tools, release 13.0, V13.0.88"
        /*0030*/ 	.string	"Build cuda_13.0.r13.0/compiler.36424714_0"
        /*0030*/ 	.string	"-v  -suppress-debug-info  -lineinfo  -arch sm_90a "



//--------------------- .note.nv.cuinfo           --------------------------
	.section	.note.nv.cuinfo,"",@"SHT_NOTE"
	.sectionflags	@"SHF_NOTE_NV_CUINFO"
        /*0018*/ 	.short	0x0002
        /*001a*/ 	.short	0x005a
        /*001c*/ 	.short	0x0082
	.zero		2


//--------------------- .nv.info                  --------------------------
	.section	.nv.info,"",@"SHT_CUDA_INFO"
	.align	4


	//----- nvinfo : EIATTR_REGCOUNT
	.align		4
        /*0000*/ 	.byte	0x04, 0x2f
        /*0002*/ 	.short	(.L_2 - .L_1)
	.align		4
.L_1:
        /*0004*/ 	.word	index@(attn_fwd)
        /*0008*/ 	.word	0x000000a4


	//----- nvinfo : EIATTR_FRAME_SIZE
	.align		4
.L_2:
        /*000c*/ 	.byte	0x04, 0x11
        /*000e*/ 	.short	(.L_4 - .L_3)
	.align		4
.L_3:
        /*0010*/ 	.word	index@(attn_fwd)
        /*0014*/ 	.word	0x00000000


	//----- nvinfo : EIATTR_MIN_STACK_SIZE
	.align		4
.L_4:
        /*0018*/ 	.byte	0x04, 0x12
        /*001a*/ 	.short	(.L_6 - .L_5)
	.align		4
.L_5:
        /*001c*/ 	.word	index@(attn_fwd)
        /*0020*/ 	.word	0x00000000
.L_6:


//--------------------- .nv.compat                --------------------------
	.section	.nv.compat,"",@"SHT_CUDA_COMPAT_INFO"
	.align	4
        /*0000*/ 	.byte	0x02, 0x09, 0x01, 0x00, 0x02, 0x02, 0x04, 0x00, 0x02, 0x05, 0x05, 0x00, 0x03, 0x07, 0x01, 0x01
        /*0010*/ 	.byte	0x02, 0x03, 0x00, 0x00, 0x02, 0x06, 0x01, 0x00, 0x04, 0x0b, 0x08, 0x00, 0x00, 0x00, 0x00, 0x00
        /*0020*/ 	.byte	0x00, 0x00, 0x00, 0x00


//--------------------- .nv.info.attn_fwd         --------------------------
	.section	.nv.info.attn_fwd,"",@"SHT_CUDA_INFO"
	.sectionflags	@""
	.align	4


	//----- nvinfo : EIATTR_CUDA_API_VERSION
	.align		4
        /*0000*/ 	.byte	0x04, 0x37
        /*0002*/ 	.short	(.L_8 - .L_7)
.L_7:
        /*0004*/ 	.word	0x00000082


	//----- nvinfo : EIATTR_KPARAM_INFO
	.align		4
.L_8:
        /*0008*/ 	.byte	0x04, 0x17
        /*000a*/ 	.short	(.L_10 - .L_9)
.L_9:
        /*000c*/ 	.word	0x00000000
        /*0010*/ 	.short	0x0019
        /*0012*/ 	.short	0x0080
        /*0014*/ 	.byte	0x00, 0xf4, 0x21, 0x00


	//----- nvinfo : EIATTR_KPARAM_INFO
	.align		4
.L_10:
        /*0018*/ 	.byte	0x04, 0x17
        /*001a*/ 	.short	(.L_12 - .L_11)
.L_11:
        /*001c*/ 	.word	0x00000000
        /*0020*/ 	.short	0x0018
        /*0022*/ 	.short	0x0078
        /*0024*/ 	.byte	0x00, 0xf4, 0x21, 0x00


	//----- nvinfo : EIATTR_KPARAM_INFO
	.align		4
.L_12:
        /*0028*/ 	.byte	0x04, 0x17
        /*002a*/ 	.short	(.L_14 - .L_13)
.L_13:
        /*002c*/ 	.word	0x00000000
        /*0030*/ 	.short	0x0017
        /*0032*/ 	.short	0x0070
        /*0034*/ 	.byte	0x00, 0xf0, 0x11, 0x00


	//----- nvinfo : EIATTR_KPARAM_INFO
	.align		4
.L_14:
        /*0038*/ 	.byte	0x04, 0x17
        /*003a*/ 	.short	(.L_16 - .L_15)
.L_15:
        /*003c*/ 	.word	0x00000000
        /*0040*/ 	.short	0x0016
        /*0042*/ 	.short	0x006c
        /*0044*/ 	.byte	0x00, 0xf0, 0x11, 0x00


	//----- nvinfo : EIATTR_KPARAM_INFO
	.align		4
.L_16:
        /*0048*/ 	.byte	0x04, 0x17
        /*004a*/ 	.short	(.L_18 - .L_17)
.L_17:
        /*004c*/ 	.word	0x00000000
        /*0050*/ 	.short	0x0015
        /*0052*/ 	.short	0x0068
        /*0054*/ 	.byte	0x00, 0xf0, 0x11, 0x00


	//----- nvinfo : EIATTR_KPARAM_INFO
	.align		4
.L_18:
        /*0058*/ 	.byte	0x04, 0x17
        /*005a*/ 	.short	(.L_20 - .L_19)
.L_19:
        /*005c*/ 	.word	0x00000000
        /*0060*/ 	.short	0x0014
        /*0062*/ 	.short	0x0064
        /*0064*/ 	.byte	0x00, 0xf0, 0x11, 0x00


	//----- nvinfo : EIATTR_KPARAM_INFO
	.align		4
.L_20:
        /*0068*/ 	.byte	0x04, 0x17
        /*006a*/ 	.short	(.L_22 - .L_21)
.L_21:
        /*006c*/ 	.word	0x00000000
        /*0070*/ 	.short	0x0013
        /*0072*/ 	.short	0x0060
        /*0074*/ 	.byte	0x00, 0xf0, 0x11, 0x00


	//----- nvinfo : EIATTR_KPARAM_INFO
	.align		4
.L_22:
        /*0078*/ 	.byte	0x04, 0x17
        /*007a*/ 	.short	(.L_24 - .L_23)
.L_23:
        /*007c*/ 	.word	0x00000000
        /*0080*/ 	.short	0x0012
        /*0082*/ 	.short	0x005c
        /*0084*/ 	.byte	0x00, 0xf0, 0x11, 0x00


	//----- nvinfo : EIATTR_KPARAM_INFO
	.align		4
.L_24:
        /*0088*/ 	.byte	0x04, 0x17
        /*008a*/ 	.short	(.L_26 - .L_25)
.L_25:
        /*008c*/ 	.word	0x00000000
        /*0090*/ 	.short	0x0011
        /*0092*/ 	.short	0x0058
        /*0094*/ 	.byte	0x00, 0xf0, 0x11, 0x00


	//----- nvinfo : EIATTR_KPARAM_INFO
	.align		4
.L_26:
        /*0098*/ 	.byte	0x04, 0x17
        /*009a*/ 	.short	(.L_28 - .L_27)
.L_27:
        /*009c*/ 	.word	0x00000000
        /*00a0*/ 	.short	0x0010
        /*00a2*/ 	.short	0x0054
        /*00a4*/ 	.byte	0x00, 0xf0, 0x11, 0x00


	//----- nvinfo : EIATTR_KPARAM_INFO
	.align		4
.L_28:
        /*00a8*/ 	.byte	0x04, 0x17
        /*00aa*/ 	.short	(.L_30 - .L_29)
.L_29:
        /*00ac*/ 	.word	0x00000000
        /*00b0*/ 	.short	0x000f
        /*00b2*/ 	.short	0x0050
        /*00b4*/ 	.byte	0x00, 0xf0, 0x11, 0x00


	//----- nvinfo : EIATTR_KPARAM_INFO
	.align		4
.L_30:
        /*00b8*/ 	.byte	0x04, 0x17
        /*00ba*/ 	.short	(.L_32 - .L_31)
.L_31:
        /*00bc*/ 	.word	0x00000000
        /*00c0*/ 	.short	0x000e
        /*00c2*/ 	.short	0x004c
        /*00c4*/ 	.byte	0x00, 0xf0, 0x11, 0x00


	//----- nvinfo : EIATTR_KPARAM_INFO
	.align		4
.L_32:
        /*00c8*/ 	.byte	0x04, 0x17
        /*00ca*/ 	.short	(.L_34 - .L_33)
.L_33:
        /*00cc*/ 	.word	0x00000000
        /*00d0*/ 	.short	0x000d
        /*00d2*/ 	.short	0x0048
        /*00d4*/ 	.byte	0x00, 0xf0, 0x11, 0x00


	//----- nvinfo : EIATTR_KPARAM_INFO
	.align		4
.L_34:
        /*00d8*/ 	.byte	0x04, 0x17
        /*00da*/ 	.short	(.L_36 - .L_35)
.L_35:
        /*00dc*/ 	.word	0x00000000
        /*00e0*/ 	.short	0x000c
        /*00e2*/ 	.short	0x0044
        /*00e4*/ 	.byte	0x00, 0xf0, 0x11, 0x00


	//----- nvinfo : EIATTR_KPARAM_INFO
	.align		4
.L_36:
        /*00e8*/ 	.byte	0x04, 0x17
        /*00ea*/ 	.short	(.L_38 - .L_37)
.L_37:
        /*00ec*/ 	.word	0x00000000
        /*00f0*/ 	.short	0x000b
        /*00f2*/ 	.short	0x0040
        /*00f4*/ 	.byte	0x00, 0xf0, 0x11, 0x00


	//----- nvinfo : EIATTR_KPARAM_INFO
	.align		4
.L_38:
        /*00f8*/ 	.byte	0x04, 0x17
        /*00fa*/ 	.short	(.L_40 - .L_39)
.L_39:
        /*00fc*/ 	.word	0x00000000
        /*0100*/ 	.short	0x000a
        /*0102*/ 	.short	0x003c
        /*0104*/ 	.byte	0x00, 0xf0, 0x11, 0x00


	//----- nvinfo : EIATTR_KPARAM_INFO
	.align		4
.L_40:
        /*0108*/ 	.byte	0x04, 0x17
        /*010a*/ 	.short	(.L_42 - .L_41)
.L_41:
        /*010c*/ 	.word	0x00000000
        /*0110*/ 	.short	0x0009
        /*0112*/ 	.short	0x0038
        /*0114*/ 	.byte	0x00, 0xf0, 0x11, 0x00


	//----- nvinfo : EIATTR_KPARAM_INFO
	.align		4
.L_42:
        /*0118*/ 	.byte	0x04, 0x17
        /*011a*/ 	.short	(.L_44 - .L_43)
.L_43:
        /*011c*/ 	.word	0x00000000
        /*0120*/ 	.short	0x0008
        /*0122*/ 	.short	0x0034
        /*0124*/ 	.byte	0x00, 0xf0, 0x11, 0x00


	//----- nvinfo : EIATTR_KPARAM_INFO
	.align		4
.L_44:
        /*0128*/ 	.byte	0x04, 0x17
        /*012a*/ 	.short	(.L_46 - .L_45)
.L_45:
        /*012c*/ 	.word	0x00000000
        /*0130*/ 	.short	0x0007
        /*0132*/ 	.short	0x0030
        /*0134*/ 	.byte	0x00, 0xf0, 0x11, 0x00


	//----- nvinfo : EIATTR_KPARAM_INFO
	.align		4
.L_46:
        /*0138*/ 	.byte	0x04, 0x17
        /*013a*/ 	.short	(.L_48 - .L_47)
.L_47:
        /*013c*/ 	.word	0x00000000
        /*0140*/ 	.short	0x0006
        /*0142*/ 	.short	0x002c
        /*0144*/ 	.byte	0x00, 0xf0, 0x11, 0x00


	//----- nvinfo : EIATTR_KPARAM_INFO
	.align		4
.L_48:
        /*0148*/ 	.byte	0x04, 0x17
        /*014a*/ 	.short	(.L_50 - .L_49)
.L_49:
        /*014c*/ 	.word	0x00000000
        /*0150*/ 	.short	0x0005
        /*0152*/ 	.short	0x0028
        /*0154*/ 	.byte	0x00, 0xf0, 0x11, 0x00


	//----- nvinfo : EIATTR_KPARAM_INFO
	.align		4
.L_50:
        /*0158*/ 	.byte	0x04, 0x17
        /*015a*/ 	.short	(.L_52 - .L_51)
.L_51:
        /*015c*/ 	.word	0x00000000
        /*0160*/ 	.short	0x0004
        /*0162*/ 	.short	0x0020
        /*0164*/ 	.byte	0x00, 0xf4, 0x21, 0x00


	//----- nvinfo : EIATTR_KPARAM_INFO
	.align		4
.L_52:
        /*0168*/ 	.byte	0x04, 0x17
        /*016a*/ 	.short	(.L_54 - .L_53)
.L_53:
        /*016c*/ 	.word	0x00000000
        /*0170*/ 	.short	0x0003
        /*0172*/ 	.short	0x0018
        /*0174*/ 	.byte	0x00, 0xf4, 0x21, 0x00


	//----- nvinfo : EIATTR_KPARAM_INFO
	.align		4
.L_54:
        /*0178*/ 	.byte	0x04, 0x17
        /*017a*/ 	.short	(.L_56 - .L_55)
.L_55:
        /*017c*/ 	.word	0x00000000
        /*0180*/ 	.short	0x0002
        /*0182*/ 	.short	0x0010
        /*0184*/ 	.byte	0x00, 0xf4, 0x21, 0x00


	//----- nvinfo : EIATTR_KPARAM_INFO
	.align		4
.L_56:
        /*0188*/ 	.byte	0x04, 0x17
        /*018a*/ 	.short	(.L_58 - .L_57)
.L_57:
        /*018c*/ 	.word	0x00000000
        /*0190*/ 	.short	0x0001
        /*0192*/ 	.short	0x0008
        /*0194*/ 	.byte	0x00, 0xf4, 0x21, 0x00


	//----- nvinfo : EIATTR_KPARAM_INFO
	.align		4
.L_58:
        /*0198*/ 	.byte	0x04, 0x17
        /*019a*/ 	.short	(.L_60 - .L_59)
.L_59:
        /*019c*/ 	.word	0x00000000
        /*01a0*/ 	.short	0x0000
        /*01a2*/ 	.short	0x0000
        /*01a4*/ 	.byte	0x00, 0xf4, 0x21, 0x00


	//----- nvinfo : EIATTR_SPARSE_MMA_MASK
	.align		4
.L_60:
        /*01a8*/ 	.byte	0x03, 0x50
        /*01aa*/ 	.short	0x0000


	//----- nvinfo : EIATTR_MAXREG_COUNT
	.align		4
        /*01ac*/ 	.byte	0x03, 0x1b
        /*01ae*/ 	.short	0x00ff


	//----- nvinfo : EIATTR_NUM_BARRIERS
	.align		4
        /*01b0*/ 	.byte	0x02, 0x4c
        /*01b2*/ 	.byte	0x01
	.zero		1


	//----- nvinfo : EIATTR_MERCURY_ISA_VERSION
	.align		4
        /*01b4*/ 	.byte	0x03, 0x5f
        /*01b6*/ 	.short	0x0101


	//----- nvinfo : EIATTR_COOP_GROUP_MASK_REGIDS
	.align		4
        /*01b8*/ 	.byte	0x04, 0x29
        /*01ba*/ 	.short	(.L_62 - .L_61)


	//   ....[0]....
.L_61:
        /*01bc*/ 	.word	0xffffffff


	//   ....[1]....
        /*01c0*/ 	.word	0xffffffff


	//   ....[2]....
        /*01c4*/ 	.word	0xffffffff


	//   ....[3]....
        /*01c8*/ 	.word	0xffffffff


	//   ....[4]....
        /*01cc*/ 	.word	0xffffffff


	//   ....[5]....
        /*01d0*/ 	.word	0xffffffff


	//   ....[6]....
        /*01d4*/ 	.word	0xffffffff


	//   ....[7]....
        /*01d8*/ 	.word	0xffffffff


	//----- nvinfo : EIATTR_COOP_GROUP_INSTR_OFFSETS
	.align		4
.L_62:
        /*01dc*/ 	.byte	0x04, 0x28
        /*01de*/ 	.short	(.L_64 - .L_63)


	//   ....[0]....
.L_63:
        /*01e0*/ 	.word	0x000011d0


	//   ....[1]....
        /*01e4*/ 	.word	0x000011f0


	//   ....[2]....
        /*01e8*/ 	.word	0x000018b0


	//   ....[3]....
        /*01ec*/ 	.word	0x000018d0


	//   ....[4]....
        /*01f0*/ 	.word	0x00002b70


	//   ....[5]....
        /*01f4*/ 	.word	0x00002b80


	//   ....[6]....
        /*01f8*/ 	.word	0x00002bc0


	//   ....[7]....
        /*01fc*/ 	.word	0x00002bd0


	//----- nvinfo : EIATTR_EXIT_INSTR_OFFSETS
	.align		4
.L_64:
        /*0200*/ 	.byte	0x04, 0x1c
        /*0202*/ 	.short	(.L_66 - .L_65)


	//   ....[0]....
.L_65:
        /*0204*/ 	.word	0x00003820


	//   ....[1]....
        /*0208*/ 	.word	0x00003850


	//----- nvinfo : EIATTR_REQNTID
	.align		4
.L_66:
        /*020c*/ 	.byte	0x04, 0x10
        /*020e*/ 	.short	(.L_68 - .L_67)
.L_67:
        /*0210*/ 	.word	0x00000100
        /*0214*/ 	.word	0x00000001
        /*0218*/ 	.word	0x00000001


	//----- nvinfo : EIATTR_CBANK_PARAM_SIZE
	.align		4
.L_68:
        /*021c*/ 	.byte	0x03, 0x19
        /*021e*/ 	.short	0x0088


	//----- nvinfo : EIATTR_PARAM_CBANK
	.align		4
        /*0220*/ 	.byte	0x04, 0x0a
        /*0222*/ 	.short	(.L_70 - .L_69)
	.align		4
.L_69:
        /*0224*/ 	.word	index@(.nv.constant0.attn_fwd)
        /*0228*/ 	.short	0x0210
        /*022a*/ 	.short	0x0088


	//----- nvinfo : EIATTR_SW_WAR
	.align		4
.L_70:
        /*022c*/ 	.byte	0x04, 0x36
        /*022e*/ 	.short	(.L_72 - .L_71)
.L_71:
        /*0230*/ 	.word	0x00000008
.L_72:


//--------------------- .nv.callgraph             --------------------------
	.section	.nv.callgraph,"",@"SHT_CUDA_CALLGRAPH"
	.align	4
	.sectionentsize	8
	.align		4
        /*0000*/ 	.word	0x00000000
	.align		4
        /*0004*/ 	.word	0xffffffff
	.align		4
        /*0008*/ 	.word	0x00000000
	.align		4
        /*000c*/ 	.word	0xfffffffe
	.align		4
        /*0010*/ 	.word	0x00000000
	.align		4
        /*0014*/ 	.word	0xfffffffd
	.align		4
        /*0018*/ 	.word	0x00000000
	.align		4
        /*001c*/ 	.word	0xfffffffc


//--------------------- .nv.constant4             --------------------------
	.section	.nv.constant4,"a",@progbits
	.align	8
	.align		8
.nv.constant4:
        /*0000*/ 	.dword	_$_str


//--------------------- .text.attn_fwd            --------------------------
	.section	.text.attn_fwd,"ax",@progbits
	.align	128
        .global         attn_fwd
        .type           attn_fwd,@function
        .size           attn_fwd,(.L_x_3 - attn_fwd)
        .other          attn_fwd,@"STO_CUDA_ENTRY STV_DEFAULT"
attn_fwd:
.text.attn_fwd:
[----:B------:R-:W-:Y:S01]  /*0000*/  LDC R1, c[0x0][0x28] ;  /* 0x00000a00ff017b82 */ /* 0x000fe20000000800 */
[----:B------:R-:W0:Y:S07]  /*0010*/  S2R R0, SR_TID.X ;  /* 0x0000000000007919 */ /* 0x000e2e0000002100 */
[----:B------:R-:W1:Y:S01]  /*0020*/  S2UR UR5, SR_CTAID.Y ;  /* 0x00000000000579c3 */ /* 0x000e620000002600 */
[----:B------:R-:W-:Y:S01]  /*0030*/  ULDC.64 UR6, c[0x0][0x240] ;  /* 0x0000900000067ab9 */ /* 0x000fe20000000a00 */
[----:B------:R-:W-:Y:S01]  /*0040*/  ULDC.64 UR16, c[0x0][0x208] ;  /* 0x0000820000107ab9 */ /* 0x000fe20000000a00 */
[----:B------:R-:W2:Y:S05]  /*0050*/  S2R R3, SR_CTAID.X ;  /* 0x0000000000037919 */ /* 0x000eaa0000002500 */
[----:B------:R-:W3:Y:S08]  /*0060*/  LDC R16, c[0x0][0x248] ;  /* 0x00009200ff107b82 */ /* 0x000ef00000000800 */
[----:B------:R-:W4:Y:S01]  /*0070*/  LDC.64 R22, c[0x0][0x210] ;  /* 0x00008400ff167b82 */ /* 0x000f220000000a00 */
[----:B-1----:R-:W-:-:S07]  /*0080*/  UIMAD UR6, UR5, UR6, URZ ;  /* 0x00000006050672a4 */ /* 0x002fce000f8e023f */
[----:B------:R-:W1:Y:S01]  /*0090*/  S2UR UR12, SR_CgaCtaId ;  /* 0x00000000000c79c3 */ /* 0x000e620000008800 */
[----:B------:R-:W-:Y:S01]  /*00a0*/  USHF.L.U32 UR4, UR6, 0x1, URZ ;  /* 0x0000000106047899 */ /* 0x000fe2000800063f */
[----:B0-----:R-:W-:Y:S02]  /*00b0*/  LOP3.LUT R14, R0, 0x7f, RZ, 0xc0, !PT ;  /* 0x0000007f000e7812 */ /* 0x001fe400078ec0ff */
[----:B------:R-:W-:-:S04]  /*00c0*/  SHF.R.U32.HI R111, RZ, 0x7, R0 ;  /* 0x00000007ff6f7819 */ /* 0x000fc80000011600 */
[----:B------:R-:W0:Y:S01]  /*00d0*/  LDC R113, c[0x0][0x280] ;  /* 0x0000a000ff717b82 */ /* 0x000e220000000800 */
[----:B--2---:R-:W-:Y:S02]  /*00e0*/  LEA R110, R3, R14, 0x7 ;  /* 0x0000000e036e7211 */ /* 0x004fe400078e38ff */
[----:B------:R-:W-:-:S03]  /*00f0*/  SGXT.U32 R111, R111, 0x1 ;  /* 0x000000016f6f781a */ /* 0x000fc60000000000 */
[----:B------:R-:W-:Y:S01]  /*0100*/  IMAD R2, R110, UR7, RZ ;  /* 0x000000076e027c24 */ /* 0x000fe2000f8e02ff */
[----:B------:R-:W-:Y:S01]  /*0110*/  UIMAD.WIDE UR6, UR6, 0x2, URZ ;  /* 0x00000002060678a5 */ /* 0x000fe2000f8e023f */
[----:B---3--:R-:W-:-:S03]  /*0120*/  IMAD R5, R111, R16, RZ ;  /* 0x000000106f057224 */ /* 0x008fc600078e02ff */
[C---:B------:R-:W-:Y:S01]  /*0130*/  SHF.L.U32 R3, R2.reuse, 0x1, RZ ;  /* 0x0000000102037819 */ /* 0x040fe200000006ff */
[----:B------:R-:W-:Y:S01]  /*0140*/  IMAD.HI R2, R2, 0x2, RZ ;  /* 0x0000000202027827 */ /* 0x000fe200078e02ff */
[C---:B------:R-:W-:Y:S02]  /*0150*/  LEA R7, R16.reuse, R5, 0x1 ;  /* 0x0000000510077211 */ /* 0x040fe400078e08ff */
[----:B----4-:R-:W-:Y:S02]  /*0160*/  IADD3 R22, P0, P1, R3, UR4, R22 ;  /* 0x0000000403167c10 */ /* 0x010fe4000f91e016 */
[----:B------:R-:W-:Y:S02]  /*0170*/  LEA R8, R16, R7, 0x1 ;  /* 0x0000000710087211 */ /* 0x000fe400078e08ff */
[----:B------:R-:W-:Y:S02]  /*0180*/  IADD3.X R24, R2, UR7, R23, P0, P1 ;  /* 0x0000000702187c10 */ /* 0x000fe400087e2417 */
[----:B------:R-:W-:-:S02]  /*0190*/  LEA R2, P0, R5, R22, 0x1 ;  /* 0x0000001605027211 */ /* 0x000fc400078008ff */
[----:B------:R-:W-:Y:S02]  /*01a0*/  LEA R4, P1, R7, R22, 0x1 ;  /* 0x0000001607047211 */ /* 0x000fe400078208ff */
[----:B------:R-:W-:Y:S02]  /*01b0*/  LEA.HI.X.SX32 R3, R5, R24, 0x1, P0 ;  /* 0x0000001805037211 */ /* 0x000fe400000f0eff */
[----:B------:R-:W-:Y:S02]  /*01c0*/  LEA R9, R16, R8, 0x1 ;  /* 0x0000000810097211 */ /* 0x000fe400078e08ff */
[C---:B------:R-:W-:Y:S01]  /*01d0*/  LEA R6, P0, R8.reuse, R22, 0x1 ;  /* 0x0000001608067211 */ /* 0x040fe200078008ff */
[----:B------:R2:W3:Y:S01]  /*01e0*/  LDG.E.U16 R17, desc[UR16][R2.64] ;  /* 0x0000001002117981 */ /* 0x0004e2000c1e1500 */
[-C--:B------:R-:W-:Y:S02]  /*01f0*/  LEA.HI.X.SX32 R5, R7, R24.reuse, 0x1, P1 ;  /* 0x0000001807057211 */ /* 0x080fe400008f0eff */
[----:B------:R-:W-:-:S02]  /*0200*/  LEA.HI.X.SX32 R7, R8, R24, 0x1, P0 ;  /* 0x0000001808077211 */ /* 0x000fc400000f0eff */
[C---:B------:R-:W-:Y:S01]  /*0210*/  LEA R11, R16.reuse, R9, 0x1 ;  /* 0x00000009100b7211 */ /* 0x040fe200078e08ff */
[----:B------:R4:W5:Y:S01]  /*0220*/  LDG.E.U16 R18, desc[UR16][R4.64] ;  /* 0x0000001004127981 */ /* 0x000962000c1e1500 */
[C---:B------:R-:W-:Y:S02]  /*0230*/  LEA R8, P0, R9.reuse, R22, 0x1 ;  /* 0x0000001609087211 */ /* 0x040fe400078008ff */
[C---:B------:R-:W-:Y:S01]  /*0240*/  LEA R13, R16.reuse, R11, 0x1 ;  /* 0x0000000b100d7211 */ /* 0x040fe200078e08ff */
[----:B------:R1:W5:Y:S01]  /*0250*/  LDG.E.U16 R7, desc[UR16][R6.64] ;  /* 0x0000001006077981 */ /* 0x000362000c1e1500 */
[----:B------:R-:W-:Y:S02]  /*0260*/  LEA.HI.X.SX32 R9, R9, R24, 0x1, P0 ;  /* 0x0000001809097211 */ /* 0x000fe400000f0eff */
[C---:B------:R-:W-:Y:S02]  /*0270*/  LEA R10, P0, R11.reuse, R22, 0x1 ;  /* 0x000000160b0a7211 */ /* 0x040fe400078008ff */
[----:B------:R-:W-:Y:S01]  /*0280*/  LEA R15, R16, R13, 0x1 ;  /* 0x0000000d100f7211 */ /* 0x000fe200078e08ff */
[----:B------:R0:W5:Y:S01]  /*0290*/  LDG.E.U16 R20, desc[UR16][R8.64] ;  /* 0x0000001008147981 */ /* 0x000162000c1e1500 */
[----:B------:R-:W-:-:S02]  /*02a0*/  LEA.HI.X.SX32 R11, R11, R24, 0x1, P0 ;  /* 0x000000180b0b7211 */ /* 0x000fc400000f0eff */
[-C--:B--2---:R-:W-:Y:S02]  /*02b0*/  LEA R2, P0, R13, R22.reuse, 0x1 ;  /* 0x000000160d027211 */ /* 0x084fe400078008ff */
[----:B------:R-:W-:Y:S02]  /*02c0*/  LEA R16, R16, R15, 0x1 ;  /* 0x0000000f10107211 */ /* 0x000fe400078e08ff */
[----:B------:R-:W-:Y:S01]  /*02d0*/  LEA R12, P1, R15, R22, 0x1 ;  /* 0x000000160f0c7211 */ /* 0x000fe200078208ff */
[----:B------:R-:W2:Y:S01]  /*02e0*/  LDG.E.U16 R11, desc[UR16][R10.64] ;  /* 0x000000100a0b7981 */ /* 0x000ea2000c1e1500 */
[----:B------:R-:W-:Y:S02]  /*02f0*/  LEA.HI.X.SX32 R3, R13, R24, 0x1, P0 ;  /* 0x000000180d037211 */ /* 0x000fe400000f0eff */
[C---:B----4-:R-:W-:Y:S02]  /*0300*/  LEA R4, P0, R16.reuse, R22, 0x1 ;  /* 0x0000001610047211 */ /* 0x050fe400078008ff */
[-C--:B------:R-:W-:Y:S01]  /*0310*/  LEA.HI.X.SX32 R13, R15, R24.reuse, 0x1, P1 ;  /* 0x000000180f0d7211 */ /* 0x080fe200008f0eff */
[----:B------:R4:W5:Y:S01]  /*0320*/  LDG.E.U16 R2, desc[UR16][R2.64] ;  /* 0x0000001002027981 */ /* 0x000962000c1e1500 */
[----:B------:R-:W-:-:S04]  /*0330*/  LEA.HI.X.SX32 R5, R16, R24, 0x1, P0 ;  /* 0x0000001810057211 */ /* 0x000fc800000f0eff */
[----:B------:R-:W5:Y:S04]  /*0340*/  LDG.E.U16 R13, desc[UR16][R12.64] ;  /* 0x000000100c0d7981 */ /* 0x000f68000c1e1500 */
[----:B------:R-:W5:Y:S01]  /*0350*/  LDG.E.U16 R4, desc[UR16][R4.64] ;  /* 0x0000001004047981 */ /* 0x000f62000c1e1500 */
[----:B-1----:R-:W-:-:S04]  /*0360*/  SHF.R.S32.HI R6, RZ, 0x7, R0 ;  /* 0x00000007ff067819 */ /* 0x002fc80000011400 */
[----:B------:R-:W-:Y:S02]  /*0370*/  SGXT R6, R6, 0x1 ;  /* 0x000000010606781a */ /* 0x000fe40000000200 */
[----:B------:R-:W-:Y:S02]  /*0380*/  SHF.L.U32 R112, R0, 0x1, RZ ;  /* 0x0000000100707819 */ /* 0x000fe400000006ff */
[----:B0-----:R-:W-:Y:S01]  /*0390*/  LOP3.LUT R9, R6, 0x90, RZ, 0xc0, !PT ;  /* 0x0000009006097812 */ /* 0x001fe200078ec0ff */
[----:B------:R-:W-:Y:S01]  /*03a0*/  UMOV UR4, 0x400 ;  /* 0x0000040000047882 */ /* 0x000fe20000000000 */
[----:B----4-:R-:W-:Y:S02]  /*03b0*/  LOP3.LUT R3, R0, 0x40, RZ, 0xc0, !PT ;  /* 0x0000004000037812 */ /* 0x010fe400078ec0ff */
[----:B------:R-:W-:Y:S01]  /*03c0*/  LOP3.LUT R114, R9, 0x7e, R112, 0x78, !PT ;  /* 0x0000007e09727812 */ /* 0x000fe200078e7870 */
[----:B------:R-:W-:Y:S01]  /*03d0*/  ULEA UR12, UR12, UR4, 0x18 ;  /* 0x000000040c0c7291 */ /* 0x000fe2000f8ec03f */
[----:B------:R-:W-:-:S02]  /*03e0*/  ISETP.GE.AND P0, PT, R113, 0x1, PT ;  /* 0x000000017100780c */ /* 0x000fc40003f06270 */
[----:B------:R-:W-:-:S04]  /*03f0*/  LEA R114, R3, R114, 0x5 ;  /* 0x0000007203727211 */ /* 0x000fc800078e28ff */
[C---:B------:R-:W-:Y:S02]  /*0400*/  LOP3.LUT R115, R114.reuse, 0x20, RZ, 0x3c, !PT ;  /* 0x0000002072737812 */ /* 0x040fe400078e3cff */
[C---:B------:R-:W-:Y:S02]  /*0410*/  LOP3.LUT R116, R114.reuse, 0x40, RZ, 0x3c, !PT ;  /* 0x0000004072747812 */ /* 0x040fe400078e3cff */
[----:B------:R-:W-:Y:S02]  /*0420*/  LOP3.LUT R117, R114, 0x60, RZ, 0x3c, !PT ;  /* 0x0000006072757812 */ /* 0x000fe400078e3cff */
[----:B------:R-:W-:Y:S02]  /*0430*/  CS2R R88, SRZ ;  /* 0x0000000000587805 */ /* 0x000fe4000001ff00 */
[----:B------:R-:W-:Y:S02]  /*0440*/  MOV R123, 0xff800000 ;  /* 0xff800000007b7802 */ /* 0x000fe40000000f00 */
[----:B------:R-:W-:-:S02]  /*0450*/  CS2R R90, SRZ ;  /* 0x00000000005a7805 */ /* 0x000fc4000001ff00 */
[----:B------:R-:W-:Y:S02]  /*0460*/  MOV R8, 0x3f800000 ;  /* 0x3f80000000087802 */ /* 0x000fe40000000f00 */
[----:B------:R-:W-:Y:S02]  /*0470*/  CS2R R92, SRZ ;  /* 0x00000000005c7805 */ /* 0x000fe4000001ff00 */
[----:B------:R-:W-:Y:S02]  /*0480*/  MOV R10, 0x3f800000 ;  /* 0x3f800000000a7802 */ /* 0x000fe40000000f00 */
[----:B------:R-:W-:Y:S02]  /*0490*/  CS2R R94, SRZ ;  /* 0x00000000005e7805 */ /* 0x000fe4000001ff00 */
[----:B------:R-:W-:Y:S01]  /*04a0*/  MOV R85, 0xff800000 ;  /* 0xff80000000557802 */ /* 0x000fe20000000f00 */
[----:B---3--:R0:W-:Y:S04]  /*04b0*/  STS.U16 [R114+UR12], R17 ;  /* 0x0000001172007988 */ /* 0x0081e8000800040c */
[----:B--2---:R0:W-:Y:S04]  /*04c0*/  STS.U16 [R114+UR12+0x400], R11 ;  /* 0x0004000b72007988 */ /* 0x0041e8000800040c */
[----:B-----5:R0:W-:Y:S04]  /*04d0*/  STS.U16 [R115+UR12+0x100], R18 ;  /* 0x0001001273007988 */ /* 0x0201e8000800040c */
[----:B------:R0:W-:Y:S04]  /*04e0*/  STS.U16 [R115+UR12+0x500], R2 ;  /* 0x0005000273007988 */ /* 0x0001e8000800040c */
[----:B------:R0:W-:Y:S04]  /*04f0*/  STS.U16 [R116+UR12+0x200], R7 ;  /* 0x0002000774007988 */ /* 0x0001e8000800040c */
[----:B------:R0:W-:Y:S04]  /*0500*/  STS.U16 [R116+UR12+0x600], R13 ;  /* 0x0006000d74007988 */ /* 0x0001e8000800040c */
[----:B------:R0:W-:Y:S04]  /*0510*/  STS.U16 [R117+UR12+0x300], R20 ;  /* 0x0003001475007988 */ /* 0x0001e8000800040c */
[----:B------:R0:W-:Y:S01]  /*0520*/  STS.U16 [R117+UR12+0x700], R4 ;  /* 0x0007000475007988 */ /* 0x0001e2000800040c */
[----:B------:R-:W-:Y:S05]  /*0530*/  @!P0 BRA `(.L_x_0) ;  /* 0x0000002400d88947 */ /* 0x000fea0003800000 */
[----:B------:R-:W1:Y:S01]  /*0540*/  LDC.64 R8, c[0x0][0x260] ;  /* 0x00009800ff087b82 */ /* 0x000e620000000a00 */
[--C-:B0-----:R-:W-:Y:S01]  /*0550*/  SHF.R.U32.HI R2, RZ, 0x5, R0.reuse ;  /* 0x00000005ff027819 */ /* 0x101fe20000011600 */
[----:B------:R-:W-:Y:S01]  /*0560*/  ULDC.64 UR8, c[0x0][0x220] ;  /* 0x0000880000087ab9 */ /* 0x000fe20000000a00 */
[----:B------:R-:W-:Y:S01]  /*0570*/  ISETP.NE.U32.AND P0, PT, R3, RZ, PT ;  /* 0x000000ff0300720c */ /* 0x000fe20003f05070 */
[----:B------:R-:W-:Y:S01]  /*0580*/  ULDC UR6, c[0x0][0x258] ;  /* 0x0000960000067ab9 */ /* 0x000fe20000000800 */
[----:B------:R-:W-:Y:S01]  /*0590*/  R2UR UR7, R2 ;  /* 0x00000000020772ca */ /* 0x000fe200000e0000 */
[----:B------:R-:W-:Y:S01]  /*05a0*/  UIADD3 UR4, UR12, 0x1000, URZ ;  /* 0x000010000c047890 */ /* 0x000fe2000fffe03f */
[----:B------:R-:W-:Y:S01]  /*05b0*/  SHF.R.U32.HI R4, RZ, 0x4, R0 ;  /* 0x00000004ff047819 */ /* 0x000fe20000011600 */
[----:B------:R-:W0:Y:S01]  /*05c0*/  LDC.64 R10, c[0x0][0x250] ;  /* 0x00009400ff0a7b82 */ /* 0x000e220000000a00 */
[----:B------:R-:W-:Y:S01]  /*05d0*/  MOV R122, 0xff800000 ;  /* 0xff800000007a7802 */ /* 0x000fe20000000f00 */
[----:B------:R-:W-:Y:S01]  /*05e0*/  USHF.R.U32.HI UR4, URZ, 0x4, UR4 ;  /* 0x000000043f047899 */ /* 0x000fe20008011604 */
[----:B------:R-:W-:-:S02]  /*05f0*/  SGXT.U32 R4, R4, 0x4 ;  /* 0x000000040404781a */ /* 0x000fc40000000000 */
[----:B------:R-:W-:Y:S02]  /*0600*/  CS2R R88, SRZ ;  /* 0x0000000000587805 */ /* 0x000fe4000001ff00 */
[----:B------:R-:W-:Y:S01]  /*0610*/  MOV R119, RZ ;  /* 0x000000ff00777202 */ /* 0x000fe20000000f00 */
[----:B------:R-:W-:Y:S01]  /*0620*/  USGXT.U32 UR10, UR4, 0xe ;  /* 0x0000000e040a789a */ /* 0x000fe20008000000 */
[----:B------:R-:W-:Y:S01]  /*0630*/  MOV R121, RZ ;  /* 0x000000ff00797202 */ /* 0x000fe20000000f00 */
[----:B------:R-:W2:Y:S01]  /*0640*/  LDC R30, c[0x0][0x268] ;  /* 0x00009a00ff1e7b82 */ /* 0x000ea20000000800 */
[----:B------:R-:W-:Y:S01]  /*0650*/  UMOV UR4, URZ ;  /* 0x0000003f00047c82 */ /* 0x000fe20008000000 */
[----:B------:R-:W-:Y:S01]  /*0660*/  UIADD3 UR14, UP0, UR10, 0x2, URZ ;  /* 0x000000020a0e7890 */ /* 0x000fe2000ff1e03f */
[----:B------:R-:W-:Y:S02]  /*0670*/  MOV R118, 0xff800000 ;  /* 0xff80000000767802 */ /* 0x000fe40000000f00 */
[----:B------:R-:W-:-:S02]  /*0680*/  CS2R R90, SRZ ;  /* 0x00000000005a7805 */ /* 0x000fc4000001ff00 */
[----:B------:R-:W-:Y:S01]  /*0690*/  CS2R R92, SRZ ;  /* 0x00000000005c7805 */ /* 0x000fe2000001ff00 */
[----:B------:R-:W-:Y:S01]  /*06a0*/  UIADD3.X UR15, UR4, 0x40000040, URZ, UP0, !UPT ;  /* 0x40000040040f7890 */ /* 0x000fe200087fe43f */
[----:B------:R-:W-:Y:S01]  /*06b0*/  CS2R R94, SRZ ;  /* 0x00000000005e7805 */ /* 0x000fe2000001ff00 */
[----:B-1----:R-:W-:Y:S01]  /*06c0*/  IMAD R8, R8, UR5, RZ ;  /* 0x0000000508087c24 */ /* 0x002fe2000f8e02ff */
[----:B------:R-:W-:Y:S01]  /*06d0*/  ULDC UR13, c[0x0][0x238] ;  /* 0x00008e00000d7ab9 */ /* 0x000fe20000000800 */
[----:B------:R-:W-:Y:S01]  /*06e0*/  IMAD R14, R14, R9, RZ ;  /* 0x000000090e0e7224 */ /* 0x000fe200078e02ff */
[----:B------:R-:W-:Y:S02]  /*06f0*/  UIADD3.64 UR18, UR14, 0x2, URZ ;  /* 0x000000020e127897 */ /* 0x000fe4000fffe03f */
[C---:B------:R-:W-:Y:S01]  /*0700*/  SHF.L.U32 R2, R8.reuse, 0x1, RZ ;  /* 0x0000000108027819 */ /* 0x040fe200000006ff */
[----:B------:R-:W-:Y:S01]  /*0710*/  IMAD.HI R8, R8, 0x2, RZ ;  /* 0x0000000208087827 */ /* 0x000fe200078e02ff */
[----:B------:R-:W-:Y:S01]  /*0720*/  SHF.L.U32 R3, R14, 0x1, RZ ;  /* 0x000000010e037819 */ /* 0x000fe200000006ff */
[----:B------:R-:W-:-:S02]  /*0730*/  UIADD3.64 UR22, UR14, 0x4, URZ ;  /* 0x000000040e167897 */ /* 0x000fc4000fffe03f */
[----:B0-----:R-:W-:Y:S01]  /*0740*/  IMAD R4, R4, R11, RZ ;  /* 0x0000000b04047224 */ /* 0x001fe200078e02ff */
[----:B------:R-:W-:Y:S01]  /*0750*/  IADD3 R26, P1, P2, R3, UR8, R2 ;  /* 0x00000008031a7c10 */ /* 0x000fe2000fa3e002 */
[----:B------:R-:W-:Y:S01]  /*0760*/  IMAD.HI R5, R14, 0x2, RZ ;  /* 0x000000020e057827 */ /* 0x000fe200078e02ff */
[----:B------:R-:W-:Y:S01]  /*0770*/  LOP3.LUT R2, R0, 0xf, RZ, 0xc0, !PT ;  /* 0x0000000f00027812 */ /* 0x000fe200078ec0ff */
[----:B------:R-:W-:Y:S01]  /*0780*/  UIADD3.64 UR26, UR14, 0x7e, URZ ;  /* 0x0000007e0e1a7897 */ /* 0x000fe2000fffe03f */
[----:B------:R-:W-:Y:S01]  /*0790*/  LEA R6, R11, R4, 0x4 ;  /* 0x000000040b067211 */ /* 0x000fe200078e20ff */
[----:B------:R-:W-:Y:S01]  /*07a0*/  IMAD R10, R10, UR5, RZ ;  /* 0x000000050a0a7c24 */ /* 0x000fe2000f8e02ff */
[----:B------:R-:W-:Y:S01]  /*07b0*/  IADD3.X R28, R5, UR9, R8, P1, P2 ;  /* 0x00000009051c7c10 */ /* 0x000fe20008fe4408 */
[----:B------:R-:W-:Y:S01]  /*07c0*/  IMAD R3, R2, UR6, RZ ;  /* 0x0000000602037c24 */ /* 0x000fe2000f8e02ff */
[----:B------:R-:W-:Y:S01]  /*07d0*/  ULDC.64 UR8, c[0x0][0x218] ;  /* 0x0000860000087ab9 */ /* 0x000fe20000000a00 */
[----:B------:R-:W-:Y:S01]  /*07e0*/  LEA R8, R11, R6, 0x4 ;  /* 0x000000060b087211 */ /* 0x000fe200078e20ff */
[----:B--2---:R-:W-:Y:S01]  /*07f0*/  IMAD R7, R111, R30, RZ ;  /* 0x0000001e6f077224 */ /* 0x004fe200078e02ff */
[C---:B------:R-:W-:Y:S01]  /*0800*/  SHF.L.U32 R2, R10.reuse, 0x1, RZ ;  /* 0x000000010a027819 */ /* 0x040fe200000006ff */
[----:B------:R-:W-:Y:S01]  /*0810*/  IMAD.HI R10, R10, 0x2, RZ ;  /* 0x000000020a0a7827 */ /* 0x000fe200078e02ff */
[----:B------:R-:W-:Y:S01]  /*0820*/  SHF.L.U32 R5, R3, 0x1, RZ ;  /* 0x0000000103057819 */ /* 0x000fe200000006ff */
[----:B------:R-:W-:-:S02]  /*0830*/  UIADD3.64 UR30, UR14, 0x80, URZ ;  /* 0x000000800e1e7897 */ /* 0x000fc4000fffe03f */
[----:B------:R-:W-:Y:S01]  /*0840*/  IMAD.HI R3, R3, 0x2, RZ ;  /* 0x0000000203037827 */ /* 0x000fe200078e02ff */
[----:B------:R-:W-:Y:S01]  /*0850*/  IADD3 R99, P1, P2, R5, UR8, R2 ;  /* 0x0000000805637c10 */ /* 0x000fe2000fa3e002 */
[----:B------:R-:W-:Y:S01]  /*0860*/  UIADD3.64 UR34, UR14, 0x82, URZ ;  /* 0x000000820e227897 */ /* 0x000fe2000fffe03f */
[----:B------:R-:W-:Y:S01]  /*0870*/  LEA R2, R11, R8, 0x4 ;  /* 0x000000080b027211 */ /* 0x000fe200078e20ff */
[----:B------:R-:W-:Y:S01]  /*0880*/  UIADD3.64 UR38, UR14, 0x84, URZ ;  /* 0x000000840e267897 */ /* 0x000fe2000fffe03f */
[----:B------:R-:W-:Y:S02]  /*0890*/  LEA R5, R30, R7, 0x1 ;  /* 0x000000071e057211 */ /* 0x000fe400078e08ff */
[----:B------:R-:W-:Y:S02]  /*08a0*/  IADD3.X R27, R3, UR9, R10, P1, P2 ;  /* 0x00000009031b7c10 */ /* 0x000fe40008fe440a */
[----:B------:R-:W-:Y:S02]  /*08b0*/  LEA R12, P1, R4, R99, 0x1 ;  /* 0x00000063040c7211 */ /* 0x000fe400078208ff */
[----:B------:R-:W-:-:S02]  /*08c0*/  LEA R10, R11, R2, 0x4 ;  /* 0x000000020b0a7211 */ /* 0x000fc400078e20ff */
[----:B------:R-:W-:Y:S02]  /*08d0*/  LEA R3, R30, R5, 0x1 ;  /* 0x000000051e037211 */ /* 0x000fe400078e08ff */
[----:B------:R-:W-:Y:S02]  /*08e0*/  LEA.HI.X.SX32 R13, R4, R27, 0x1, P1 ;  /* 0x0000001b040d7211 */ /* 0x000fe400008f0eff */
[----:B------:R-:W-:Y:S02]  /*08f0*/  LEA R24, R11, R10, 0x4 ;  /* 0x0000000a0b187211 */ /* 0x000fe400078e20ff */
[----:B------:R-:W-:Y:S02]  /*0900*/  LEA R16, P1, R8, R99, 0x1 ;  /* 0x0000006308107211 */ /* 0x000fe400078208ff */
[----:B------:R-:W-:Y:S02]  /*0910*/  LEA R25, R30, R3, 0x1 ;  /* 0x000000031e197211 */ /* 0x000fe400078e08ff */
[----:B------:R-:W-:-:S02]  /*0920*/  LEA R18, P3, R2, R99, 0x1 ;  /* 0x0000006302127211 */ /* 0x000fc400078608ff */
[----:B------:R-:W-:Y:S02]  /*0930*/  LEA R14, P2, R6, R99, 0x1 ;  /* 0x00000063060e7211 */ /* 0x000fe400078408ff */
[----:B------:R-:W-:Y:S02]  /*0940*/  LEA R4, R11, R24, 0x4 ;  /* 0x000000180b047211 */ /* 0x000fe400078e20ff */
[----:B------:R-:W-:Y:S02]  /*0950*/  LEA.HI.X.SX32 R17, R8, R27, 0x1, P1 ;  /* 0x0000001b08117211 */ /* 0x000fe400008f0eff */
[----:B------:R-:W-:Y:S02]  /*0960*/  LEA R20, P1, R10, R99, 0x1 ;  /* 0x000000630a147211 */ /* 0x000fe400078208ff */
[----:B------:R-:W-:Y:S02]  /*0970*/  LEA R8, R30, R25, 0x1 ;  /* 0x000000191e087211 */ /* 0x000fe400078e08ff */
[----:B------:R-:W-:-:S02]  /*0980*/  LEA.HI.X.SX32 R19, R2, R27, 0x1, P3 ;  /* 0x0000001b02137211 */ /* 0x000fc400018f0eff */
[----:B------:R-:W-:Y:S02]  /*0990*/  LEA.HI.X.SX32 R15, R6, R27, 0x1, P2 ;  /* 0x0000001b060f7211 */ /* 0x000fe400010f0eff */
[-C--:B------:R-:W-:Y:S02]  /*09a0*/  LEA R96, P3, R4, R99.reuse, 0x1 ;  /* 0x0000006304607211 */ /* 0x080fe400078608ff */
[----:B------:R-:W-:Y:S02]  /*09b0*/  LEA R22, P2, R24, R99, 0x1 ;  /* 0x0000006318167211 */ /* 0x000fe400078408ff */
[----:B------:R-:W-:Y:S02]  /*09c0*/  LEA.HI.X.SX32 R21, R10, R27, 0x1, P1 ;  /* 0x0000001b0a157211 */ /* 0x000fe400008f0eff */
[----:B------:R-:W-:Y:S02]  /*09d0*/  LEA R10, R30, R8, 0x1 ;  /* 0x000000081e0a7211 */ /* 0x000fe400078e08ff */
[----:B------:R-:W-:-:S02]  /*09e0*/  LEA R100, P1, R7, R26, 0x1 ;  /* 0x0000001a07647211 */ /* 0x000fc400078208ff */
[-C--:B------:R-:W-:Y:S02]  /*09f0*/  LEA.HI.X.SX32 R97, R4, R27.reuse, 0x1, P3 ;  /* 0x0000001b04617211 */ /* 0x080fe400018f0eff */
[----:B------:R-:W-:Y:S02]  /*0a00*/  LEA R2, R11, R4, 0x4 ;  /* 0x000000040b027211 */ /* 0x000fe400078e20ff */
[----:B------:R-:W-:Y:S02]  /*0a10*/  LEA.HI.X.SX32 R23, R24, R27, 0x1, P2 ;  /* 0x0000001b18177211 */ /* 0x000fe400010f0eff */
[----:B------:R-:W-:Y:S02]  /*0a20*/  LEA R104, P3, R3, R26, 0x1 ;  /* 0x0000001a03687211 */ /* 0x000fe400078608ff */
[----:B------:R-:W-:Y:S02]  /*0a30*/  LEA R24, R30, R10, 0x1 ;  /* 0x0000000a1e187211 */ /* 0x000fe400078e08ff */
[----:B------:R-:W-:-:S02]  /*0a40*/  LEA.HI.X.SX32 R101, R7, R28, 0x1, P1 ;  /* 0x0000001c07657211 */ /* 0x000fc400008f0eff */
[-C--:B------:R-:W-:Y:S02]  /*0a50*/  LEA R102, P2, R5, R26.reuse, 0x1 ;  /* 0x0000001a05667211 */ /* 0x080fe400078408ff */
[----:B------:R-:W-:Y:S02]  /*0a60*/  LEA R106, P1, R25, R26, 0x1 ;  /* 0x0000001a196a7211 */ /* 0x000fe400078208ff */
[----:B------:R-:W-:Y:S02]  /*0a70*/  LEA R98, P4, R2, R99, 0x1 ;  /* 0x0000006302627211 */ /* 0x000fe400078808ff */
[----:B------:R-:W-:Y:S02]  /*0a80*/  LEA.HI.X.SX32 R105, R3, R28, 0x1, P3 ;  /* 0x0000001c03697211 */ /* 0x000fe400018f0eff */
[----:B------:R-:W-:Y:S02]  /*0a90*/  LEA R3, R30, R24, 0x1 ;  /* 0x000000181e037211 */ /* 0x000fe400078e08ff */
[----:B------:R-:W-:-:S02]  /*0aa0*/  LEA.HI.X.SX32 R103, R5, R28, 0x1, P2 ;  /* 0x0000001c05677211 */ /* 0x000fc400010f0eff */
[----:B------:R-:W-:Y:S02]  /*0ab0*/  LEA.HI.X.SX32 R107, R25, R28, 0x1, P1 ;  /* 0x0000001c196b7211 */ /* 0x000fe400008f0eff */
[----:B------:R-:W-:Y:S02]  /*0ac0*/  LEA.HI.X.SX32 R99, R2, R27, 0x1, P4 ;  /* 0x0000001b02637211 */ /* 0x000fe400020f0eff */
[-C--:B------:R-:W-:Y:S02]  /*0ad0*/  LEA R108, P1, R8, R26.reuse, 0x1 ;  /* 0x0000001a086c7211 */ /* 0x080fe400078208ff */
[-C--:B------:R-:W-:Y:S02]  /*0ae0*/  LEA R6, P2, R10, R26.reuse, 0x1 ;  /* 0x0000001a0a067211 */ /* 0x080fe400078408ff */
[-C--:B------:R-:W-:Y:S02]  /*0af0*/  LEA R4, P3, R24, R26.reuse, 0x1 ;  /* 0x0000001a18047211 */ /* 0x080fe400078608ff */
[----:B------:R-:W-:-:S02]  /*0b00*/  LEA R2, P4, R3, R26, 0x1 ;  /* 0x0000001a03027211 */ /* 0x000fc400078808ff */
[----:B------:R-:W-:Y:S02]  /*0b10*/  SEL R25, RZ, 0x90, !P0 ;  /* 0x00000090ff197807 */ /* 0x000fe40004000000 */
[-C--:B------:R-:W-:Y:S02]  /*0b20*/  LEA.HI.X.SX32 R109, R8, R28.reuse, 0x1, P1 ;  /* 0x0000001c086d7211 */ /* 0x080fe400008f0eff */
[-C--:B------:R-:W-:Y:S02]  /*0b30*/  LEA.HI.X.SX32 R7, R10, R28.reuse, 0x1, P2 ;  /* 0x0000001c0a077211 */ /* 0x080fe400010f0eff */
[-C--:B------:R-:W-:Y:S02]  /*0b40*/  LEA.HI.X.SX32 R5, R24, R28.reuse, 0x1, P3 ;  /* 0x0000001c18057211 */ /* 0x080fe400018f0eff */
[----:B------:R-:W-:Y:S02]  /*0b50*/  LEA.HI.X.SX32 R3, R3, R28, 0x1, P4 ;  /* 0x0000001c03037211 */ /* 0x000fe400020f0eff */
[----:B------:R-:W-:-:S02]  /*0b60*/  MOV R8, 0x3f800000 ;  /* 0x3f80000000087802 */ /* 0x000fc40000000f00 */
[----:B------:R-:W-:Y:S02]  /*0b70*/  MOV R10, 0x3f800000 ;  /* 0x3f800000000a7802 */ /* 0x000fe40000000f00 */
[----:B------:R-:W-:-:S07]  /*0b80*/  LOP3.LUT R120, R25, 0x17e, R112, 0x78, !PT ;  /* 0x0000017e19787812 */ /* 0x000fce00078e7870 */
.L_x_1:
[----:B------:R-:W-:-:S04]  /*0b90*/  IMAD.WIDE R24, R119, 0x2, R12 ;  /* 0x0000000277187825 */ /* 0x000fc800078e020c */
[C---:B------:R-:W-:Y:S02]  /*0ba0*/  IMAD.WIDE R26, R119.reuse, 0x2, R14 ;  /* 0x00000002771a7825 */ /* 0x040fe400078e020e */
[----:B------:R-:W2:Y:S02]  /*0bb0*/  LDG.E.U16 R25, desc[UR16][R24.64] ;  /* 0x0000001018197981 */ /* 0x000ea4000c1e1500 */
[C---:B------:R-:W-:Y:S02]  /*0bc0*/  IMAD.WIDE R28, R119.reuse, 0x2, R16 ;  /* 0x00000002771c7825 */ /* 0x040fe400078e0210 */
[----:B------:R-:W3:Y:S02]  /*0bd0*/  LDG.E.U16 R27, desc[UR16][R26.64] ;  /* 0x000000101a1b7981 */ /* 0x000ee4000c1e1500 */
[C---:B------:R-:W-:Y:S02]  /*0be0*/  IMAD.WIDE R30, R119.reuse, 0x2, R18 ;  /* 0x00000002771e7825 */ /* 0x040fe400078e0212 */
[----:B------:R-:W4:Y:S02]  /*0bf0*/  LDG.E.U16 R29, desc[UR16][R28.64] ;  /* 0x000000101c1d7981 */ /* 0x000f24000c1e1500 */
[----:B------:R-:W-:-:S02]  /*0c00*/  IMAD.WIDE R32, R119, 0x2, R20 ;  /* 0x0000000277207825 */ /* 0x000fc400078e0214 */
[----:B------:R-:W5:Y:S02]  /*0c10*/  LDG.E.U16 R123, desc[UR16][R30.64] ;  /* 0x000000101e7b7981 */ /* 0x000f64000c1e1500 */
[C---:B------:R-:W-:Y:S02]  /*0c20*/  IMAD.WIDE R34, R119.reuse, 0x2, R22 ;  /* 0x0000000277227825 */ /* 0x040fe400078e0216 */
[----:B------:R-:W5:Y:S02]  /*0c30*/  LDG.E.U16 R125, desc[UR16][R32.64] ;  /* 0x00000010207d7981 */ /* 0x000f64000c1e1500 */
[C---:B------:R-:W-:Y:S02]  /*0c40*/  IMAD.WIDE R36, R119.reuse, 0x2, R96 ;  /* 0x0000000277247825 */ /* 0x040fe400078e0260 */
[----:B------:R-:W5:Y:S02]  /*0c50*/  LDG.E.U16 R127, desc[UR16][R34.64] ;  /* 0x00000010227f7981 */ /* 0x000f64000c1e1500 */
[----:B------:R-:W-:-:S02]  /*0c60*/  IMAD.WIDE R38, R119, 0x2, R98 ;  /* 0x0000000277267825 */ /* 0x000fc400078e0262 */
[----:B------:R-:W5:Y:S04]  /*0c70*/  LDG.E.U16 R129, desc[UR16][R36.64] ;  /* 0x0000001024817981 */ /* 0x000f68000c1e1500 */
[----:B------:R-:W5:Y:S01]  /*0c80*/  LDG.E.U16 R131, desc[UR16][R38.64] ;  /* 0x0000001026837981 */ /* 0x000f62000c1e1500 */
[----:B------:R-:W-:Y:S01]  /*0c90*/  BAR.SYNC.DEFER_BLOCKING 0x0 ;  /* 0x0000000000007b1d */ /* 0x000fe20000010000 */
[----:B------:R-:W-:-:S04]  /*0ca0*/  USHF.L.U32 UR6, UR7, 0x5, URZ ;  /* 0x0000000507067899 */ /* 0x000fc8000800063f */
[----:B------:R-:W-:-:S04]  /*0cb0*/  ULOP3.LUT UR6, UR6, 0x80, URZ, 0xc0, !UPT ;  /* 0x0000008006067892 */ /* 0x000fc8000f8ec03f */
[----:B------:R-:W-:-:S04]  /*0cc0*/  ULEA.HI UR6, UR12, UR6, URZ, 0x1c ;  /* 0x000000060c067291 */ /* 0x000fc8000f8fe03f */
[----:B------:R-:W-:Y:S01]  /*0cd0*/  ULOP3.LUT UR8, UR6, 0x3fff, URZ, 0xc0, !UPT ;  /* 0x00003fff06087892 */ /* 0x000fe2000f8ec03f */
[----:B------:R-:W-:Y:S01]  /*0ce0*/  UMOV UR11, 0xc0000010 ;  /* 0xc0000010000b7882 */ /* 0x000fe20000000000 */
[----:B------:R-:W-:Y:S01]  /*0cf0*/  UMOV UR9, 0x40000040 ;  /* 0x4000004000097882 */ /* 0x000fe20000000000 */
[----:B--2---:R-:W-:Y:S04]  /*0d00*/  STS.U16 [R120+UR12+0x1000], R25 ;  /* 0x0010001978007988 */ /* 0x004fe8000800040c */
[----:B---3--:R-:W-:Y:S04]  /*0d10*/  STS.U16 [R120+UR12+0x1200], R27 ;  /* 0x0012001b78007988 */ /* 0x008fe8000800040c */
[----:B----4-:R0:W-:Y:S04]  /*0d20*/  STS.U16 [R120+UR12+0x1400], R29 ;  /* 0x0014001d78007988 */ /* 0x0101e8000800040c */
[----:B-----5:R1:W-:Y:S04]  /*0d30*/  STS.U16 [R120+UR12+0x1600], R123 ;  /* 0x0016007b78007988 */ /* 0x0203e8000800040c */
[----:B------:R2:W-:Y:S04]  /*0d40*/  STS.U16 [R120+UR12+0x1800], R125 ;  /* 0x0018007d78007988 */ /* 0x0005e8000800040c */
[----:B------:R3:W-:Y:S04]  /*0d50*/  STS.U16 [R120+UR12+0x1a00], R127 ;  /* 0x001a007f78007988 */ /* 0x0007e8000800040c */
[----:B------:R-:W-:Y:S04]  /*0d60*/  STS.U16 [R120+UR12+0x1c00], R129 ;  /* 0x001c008178007988 */ /* 0x000fe8000800040c */
[----:B------:R-:W-:Y:S01]  /*0d70*/  STS.U16 [R120+UR12+0x1e00], R131 ;  /* 0x001e008378007988 */ /* 0x000fe2000800040c */
[----:B------:R4:W-:Y:S06]  /*0d80*/  MEMBAR.ALL.CTA ;  /* 0x0000000000007992 */ /* 0x0009ec0000008000 */
[----:B----4-:R-:W4:Y:S02]  /*0d90*/  FENCE.VIEW.ASYNC.S ;  /* 0x00000000000073c6 */ /* 0x010f240000000000 */
[----:B----4-:R-:W-:Y:S06]  /*0da0*/  BAR.SYNC.DEFER_BLOCKING 0x0 ;  /* 0x0000000000007b1d */ /* 0x010fec0000010000 */
[----:B0-----:R-:W-:-:S06]  /*0db0*/  WARPGROUP.ARRIVE ;  /* 0x00000000000079c5 */ /* 0x001fcc0000000000 */
[----:B------:R-:W-:Y:S03]  /*0dc0*/  HGMMA.64x128x16.F32.BF16 R24, gdesc[UR8].tnspA, RZ, !UPT, gsb0 ;  /* 0x21e00000081879f0 */ /* 0x000fe6000c0018ff */
[----:B------:R-:W-:Y:S02]  /*0dd0*/  WARPGROUP.DEPBAR.LE gsb0, 0x0 ;  /* 0x00008000000079c5 */ /* 0x000fe40000010000 */
[----:B-1----:R-:W-:Y:S01]  /*0de0*/  FMUL R123, R24, UR13 ;  /* 0x0000000d187b7c20 */ /* 0x002fe20008400000 */
[----:B------:R-:W-:Y:S01]  /*0df0*/  FMUL R124, R25, UR13 ;  /* 0x0000000d197c7c20 */ /* 0x000fe20008400000 */
[----:B--2---:R-:W-:-:S04]  /*0e00*/  FMUL R125, R28, UR13 ;  /* 0x0000000d1c7d7c20 */ /* 0x004fc80008400000 */
[----:B------:R-:W-:Y:S01]  /*0e10*/  FMNMX R124, R123, R124, !PT ;  /* 0x0000007c7b7c7209 */ /* 0x000fe20007800000 */
[----:B------:R-:W-:-:S03]  /*0e20*/  FMUL R123, R29, UR13 ;  /* 0x0000000d1d7b7c20 */ /* 0x000fc60008400000 */
        /* <DEDUP_REMOVED lines=56> */
[----:B------:R-:W-:-:S04]  /*11b0*/  FMNMX R124, R124, R125, !PT ;  /* 0x0000007d7c7c7209 */ /* 0x000fc80007800000 */
[----:B---3--:R-:W-:-:S05]  /*11c0*/  FMNMX R127, R123, R124, !PT ;  /* 0x0000007c7b7f7209 */ /* 0x008fca0007800000 */
[----:B------:R-:W0:Y:S02]  /*11d0*/  SHFL.BFLY PT, R124, R127, 0x2, 0x1f ;  /* 0x0c401f007f7c7f89 */ /* 0x000e2400000e0000 */
[----:B0-----:R-:W-:-:S05]  /*11e0*/  FMNMX R128, R127, R124, !PT ;  /* 0x0000007c7f807209 */ /* 0x001fca0007800000 */
[----:B------:R-:W0:Y:S01]  /*11f0*/  SHFL.BFLY PT, R123, R128, 0x1, 0x1f ;  /* 0x0c201f00807b7f89 */ /* 0x000e2200000e0000 */
[----:B------:R-:W-:Y:S01]  /*1200*/  FMUL R124, R26, UR13 ;  /* 0x0000000d1a7c7c20 */ /* 0x000fe20008400000 */
[----:B------:R-:W-:Y:S01]  /*1210*/  FMUL R125, R27, UR13 ;  /* 0x0000000d1b7d7c20 */ /* 0x000fe20008400000 */
[----:B------:R-:W-:-:S04]  /*1220*/  FMUL R126, R30, UR13 ;  /* 0x0000000d1e7e7c20 */ /* 0x000fc80008400000 */
[----:B------:R-:W-:Y:S01]  /*1230*/  FMNMX R125, R124, R125, !PT ;  /* 0x0000007d7c7d7209 */ /* 0x000fe20007800000 */
[----:B------:R-:W-:-:S03]  /*1240*/  FMUL R124, R31, UR13 ;  /* 0x0000000d1f7c7c20 */ /* 0x000fc60008400000 */
[----:B------:R-:W-:Y:S02]  /*1250*/  FMNMX R125, R126, R125, !PT ;  /* 0x0000007d7e7d7209 */ /* 0x000fe40007800000 */
[----:B0-----:R-:W-:-:S04]  /*1260*/  FMNMX R123, R128, R123, !PT ;  /* 0x0000007b807b7209 */ /* 0x001fc80007800000 */
[----:B------:R-:W-:Y:S02]  /*1270*/  FMNMX R123, R123, R122, !PT ;  /* 0x0000007a7b7b7209 */ /* 0x000fe40007800000 */
[----:B------:R-:W-:-:S03]  /*1280*/  FMNMX R127, R124, R125, !PT ;  /* 0x0000007d7c7f7209 */ /* 0x000fc60007800000 */
[--C-:B------:R-:W-:Y:S01]  /*1290*/  FFMA R129, R24, UR13, -R123.reuse ;  /* 0x0000000d18817c23 */ /* 0x100fe2000800087b */
[----:B------:R-:W-:Y:S01]  /*12a0*/  FMUL R24, R34, UR13 ;  /* 0x0000000d22187c20 */ /* 0x000fe20008400000 */
[----:B------:R-:W-:Y:S01]  /*12b0*/  FMUL R125, R35, UR13 ;  /* 0x0000000d237d7c20 */ /* 0x000fe20008400000 */
[----:B------:R-:W-:-:S03]  /*12c0*/  FFMA R25, R25, UR13, -R123 ;  /* 0x0000000d19197c23 */ /* 0x000fc6000800087b */
[----:B------:R-:W-:Y:S01]  /*12d0*/  FMNMX R126, R24, R127, !PT ;  /* 0x0000007f187e7209 */ /* 0x000fe20007800000 */
[----:B------:R-:W-:Y:S01]  /*12e0*/  FMUL R24, R38, UR13 ;  /* 0x0000000d26187c20 */ /* 0x000fe20008400000 */
[----:B------:R-:W-:Y:S02]  /*12f0*/  FMUL R130, R25, 1.4426950216293334961 ;  /* 0x3fb8aa3b19827820 */ /* 0x000fe40000400000 */
[----:B------:R-:W-:Y:S01]  /*1300*/  FMNMX R25, R125, R126, !PT ;  /* 0x0000007e7d197209 */ /* 0x000fe20007800000 */
[----:B------:R-:W-:-:S03]  /*1310*/  FMUL R129, R129, 1.4426950216293334961 ;  /* 0x3fb8aa3b81817820 */ /* 0x000fc60000400000 */
[----:B------:R-:W-:Y:S01]  /*1320*/  FMNMX R25, R24, R25, !PT ;  /* 0x0000001918197209 */ /* 0x000fe20007800000 */
[----:B------:R-:W-:Y:S01]  /*1330*/  FMUL R24, R39, UR13 ;  /* 0x0000000d27187c20 */ /* 0x000fe20008400000 */
[--C-:B------:R-:W-:Y:S01]  /*1340*/  FFMA R28, R28, UR13, -R123.reuse ;  /* 0x0000000d1c1c7c23 */ /* 0x100fe2000800087b */
[----:B------:R0:W-:Y:S01]  /*1350*/  MUFU.EX2 R124, R129 ;  /* 0x00000081007c7308 */ /* 0x0001e20000000800 */
[----:B------:R-:W-:Y:S01]  /*1360*/  FMUL R128, R42, UR13 ;  /* 0x0000000d2a807c20 */ /* 0x000fe20008400000 */
[----:B------:R-:W-:Y:S01]  /*1370*/  FFMA R127, R29, UR13, -R123 ;  /* 0x0000000d1d7f7c23 */ /* 0x000fe2000800087b */
[----:B------:R-:W-:Y:S01]  /*1380*/  FMUL R126, R28, 1.4426950216293334961 ;  /* 0x3fb8aa3b1c7e7820 */ /* 0x000fe20000400000 */
[----:B------:R-:W-:Y:S01]  /*1390*/  IMAD.WIDE R28, R121, 0x2, R100 ;  /* 0x00000002791c7825 */ /* 0x000fe200078e0264 */
[----:B0-----:R-:W-:-:S03]  /*13a0*/  FMNMX R129, R24, R25, !PT ;  /* 0x0000001918817209 */ /* 0x001fc60007800000 */
[--C-:B------:R-:W-:Y:S01]  /*13b0*/  FFMA R133, R33, UR13, -R123.reuse ;  /* 0x0000000d21857c23 */ /* 0x100fe2000800087b */
[----:B------:R-:W-:Y:S01]  /*13c0*/  FFMA R32, R32, UR13, -R123 ;  /* 0x0000000d20207c23 */ /* 0x000fe2000800087b */
[----:B------:R0:W2:Y:S01]  /*13d0*/  LDG.E.U16 R25, desc[UR16][R28.64] ;  /* 0x000000101c197981 */ /* 0x0000a2000c1e1500 */
[----:B------:R-:W-:Y:S01]  /*13e0*/  FMNMX R132, R128, R129, !PT ;  /* 0x0000008180847209 */ /* 0x000fe20007800000 */
[----:B------:R-:W-:Y:S01]  /*13f0*/  FMUL R129, R43, UR13 ;  /* 0x0000000d2b817c20 */ /* 0x000fe20008400000 */
[----:B------:R-:W-:Y:S01]  /*1400*/  FMUL R136, R133, 1.4426950216293334961 ;  /* 0x3fb8aa3b85887820 */ /* 0x000fe20000400000 */
[----:B------:R-:W-:Y:S01]  /*1410*/  FMUL R128, R32, 1.4426950216293334961 ;  /* 0x3fb8aa3b20807820 */ /* 0x000fe20000400000 */
[----:B------:R1:W-:Y:S01]  /*1420*/  MUFU.EX2 R125, R130 ;  /* 0x00000082007d7308 */ /* 0x0003e20000000800 */
[----:B------:R-:W-:Y:S01]  /*1430*/  IMAD.WIDE R32, R121, 0x2, R104 ;  /* 0x0000000279207825 */ /* 0x000fe200078e0268 */
[----:B------:R-:W-:-:S03]  /*1440*/  FMNMX R133, R129, R132, !PT ;  /* 0x0000008481857209 */ /* 0x000fc60007800000 */
[----:B0-----:R-:W-:Y:S01]  /*1450*/  FMUL R28, R46, UR13 ;  /* 0x0000000d2e1c7c20 */ /* 0x001fe20008400000 */
[----:B------:R-:W-:Y:S01]  /*1460*/  FMUL R134, R47, UR13 ;  /* 0x0000000d2f867c20 */ /* 0x000fe20008400000 */
[----:B------:R-:W-:Y:S01]  /*1470*/  FFMA R36, R36, UR13, -R123 ;  /* 0x0000000d24247c23 */ /* 0x000fe2000800087b */
[----:B------:R0:W3:Y:S01]  /*1480*/  LDG.E.U16 R29, desc[UR16][R32.64] ;  /* 0x00000010201d7981 */ /* 0x0000e2000c1e1500 */
[----:B-1----:R-:W-:Y:S01]  /*1490*/  IMAD.WIDE R130, R121, 0x2, R102 ;  /* 0x0000000279827825 */ /* 0x002fe200078e0266 */
[----:B------:R-:W-:-:S03]  /*14a0*/  FMNMX R135, R28, R133, !PT ;  /* 0x000000851c877209 */ /* 0x000fc60007800000 */
[----:B------:R-:W-:Y:S01]  /*14b0*/  FMUL R138, R36, 1.4426950216293334961 ;  /* 0x3fb8aa3b248a7820 */ /* 0x000fe20000400000 */
[----:B------:R1:W4:Y:S01]  /*14c0*/  LDG.E.U16 R24, desc[UR16][R130.64] ;  /* 0x0000001082187981 */ /* 0x000322000c1e1500 */
[----:B------:R-:W-:Y:S01]  /*14d0*/  FMNMX R135, R134, R135, !PT ;  /* 0x0000008786877209 */ /* 0x000fe20007800000 */
[----:B0-----:R-:W-:Y:S01]  /*14e0*/  FMUL R32, R50, UR13 ;  /* 0x0000000d32207c20 */ /* 0x001fe20008400000 */
[----:B------:R0:W-:Y:S01]  /*14f0*/  MUFU.EX2 R129, R136 ;  /* 0x0000008800817308 */ /* 0x0001e20000000800 */
[----:B-1----:R-:W-:Y:S01]  /*1500*/  FFMA R131, R37, UR13, -R123 ;  /* 0x0000000d25837c23 */ /* 0x002fe2000800087b */
[----:B------:R-:W-:Y:S02]  /*1510*/  IMAD.WIDE R36, R121, 0x2, R108 ;  /* 0x0000000279247825 */ /* 0x000fe400078e026c */
[----:B------:R-:W-:Y:S02]  /*1520*/  FMNMX R137, R32, R135, !PT ;  /* 0x0000008720897209 */ /* 0x000fe40007800000 */
[----:B0-----:R-:W-:Y:S01]  /*1530*/  FMUL R136, R51, UR13 ;  /* 0x0000000d33887c20 */ /* 0x001fe20008400000 */
[C---:B------:R-:W-:Y:S01]  /*1540*/  IMAD.WIDE R132, R121.reuse, 0x2, R106 ;  /* 0x0000000279847825 */ /* 0x040fe200078e026a */
[----:B------:R0:W5:Y:S03]  /*1550*/  LDG.E.U16 R33, desc[UR16][R36.64] ;  /* 0x0000001024217981 */ /* 0x000166000c1e1500 */
[----:B------:R-:W-:Y:S01]  /*1560*/  FFMA R40, R40, UR13, -R123 ;  /* 0x0000000d28287c23 */ /* 0x000fe2000800087b */
[----:B------:R-:W-:Y:S01]  /*1570*/  FMNMX R137, R136, R137, !PT ;  /* 0x0000008988897209 */ /* 0x000fe20007800000 */
[----:B------:R1:W3:Y:S02]  /*1580*/  LDG.E.U16 R28, desc[UR16][R132.64] ;  /* 0x00000010841c7981 */ /* 0x0002e4000c1e1500 */
[----:B------:R-:W-:Y:S01]  /*1590*/  FMUL R140, R40, 1.4426950216293334961 ;  /* 0x3fb8aa3b288c7820 */ /* 0x000fe20000400000 */
[----:B0-----:R-:W-:Y:S01]  /*15a0*/  FMUL R36, R54, UR13 ;  /* 0x0000000d36247c20 */ /* 0x001fe20008400000 */
[----:B------:R-:W-:-:S04]  /*15b0*/  IMAD.WIDE R134, R121, 0x2, R6 ;  /* 0x0000000279867825 */ /* 0x000fc800078e0206 */
[----:B-1----:R-:W-:Y:S01]  /*15c0*/  FFMA R133, R41, UR13, -R123 ;  /* 0x0000000d29857c23 */ /* 0x002fe2000800087b */
[----:B------:R-:W-:Y:S01]  /*15d0*/  FMNMX R139, R36, R137, !PT ;  /* 0x00000089248b7209 */ /* 0x000fe20007800000 */
[----:B------:R-:W-:-:S04]  /*15e0*/  IMAD.WIDE R40, R121, 0x2, R4 ;  /* 0x0000000279287825 */ /* 0x000fc800078e0204 */
[----:B------:R-:W-:Y:S01]  /*15f0*/  FMUL R36, R55, UR13 ;  /* 0x0000000d37247c20 */ /* 0x000fe20008400000 */
[----:B------:R-:W3:Y:S01]  /*1600*/  LDG.E.U16 R32, desc[UR16][R134.64] ;  /* 0x0000001086207981 */ /* 0x000ee2000c1e1500 */
[----:B------:R-:W-:-:S03]  /*1610*/  IMAD.WIDE R136, R121, 0x2, R2 ;  /* 0x0000000279887825 */ /* 0x000fc600078e0202 */
[----:B------:R0:W3:Y:S01]  /*1620*/  LDG.E.U16 R37, desc[UR16][R40.64] ;  /* 0x0000001028257981 */ /* 0x0000e2000c1e1500 */
[----:B------:R-:W-:-:S03]  /*1630*/  FMNMX R139, R36, R139, !PT ;  /* 0x0000008b248b7209 */ /* 0x000fc60007800000 */
[----:B------:R-:W3:Y:S01]  /*1640*/  LDG.E.U16 R36, desc[UR16][R136.64] ;  /* 0x0000001088247981 */ /* 0x000ee2000c1e1500 */
[--C-:B------:R-:W-:Y:S01]  /*1650*/  FFMA R44, R44, UR13, -R123.reuse ;  /* 0x0000000d2c2c7c23 */ /* 0x100fe2000800087b */
[----:B------:R1:W-:Y:S01]  /*1660*/  MUFU.EX2 R130, R138 ;  /* 0x0000008a00827308 */ /* 0x0003e20000000800 */
[----:B------:R-:W-:Y:S01]  /*1670*/  FFMA R45, R45, UR13, -R123 ;  /* 0x0000000d2d2d7c23 */ /* 0x000fe2000800087b */
[----:B------:R-:W-:Y:S01]  /*1680*/  BAR.SYNC.DEFER_BLOCKING 0x0 ;  /* 0x0000000000007b1d */ /* 0x000fe20000010000 */
[----:B0-----:R-:W-:Y:S01]  /*1690*/  FMUL R40, R59, UR13 ;  /* 0x0000000d3b287c20 */ /* 0x001fe20008400000 */
[----:B-1----:R-:W-:Y:S01]  /*16a0*/  FMUL R138, R44, 1.4426950216293334961 ;  /* 0x3fb8aa3b2c8a7820 */ /* 0x002fe20000400000 */
[----:B------:R-:W-:Y:S01]  /*16b0*/  FMUL R44, R58, UR13 ;  /* 0x0000000d3a2c7c20 */ /* 0x000fe20008400000 */
[----:B------:R-:W-:-:S04]  /*16c0*/  FMUL R41, R62, UR13 ;  /* 0x0000000d3e297c20 */ /* 0x000fc80008400000 */
[----:B------:R-:W-:Y:S01]  /*16d0*/  FMNMX R139, R44, R139, !PT ;  /* 0x0000008b2c8b7209 */ /* 0x000fe20007800000 */
[----:B------:R-:W-:-:S03]  /*16e0*/  FMUL R135, R45, 1.4426950216293334961 ;  /* 0x3fb8aa3b2d877820 */ /* 0x000fc60000400000 */
        /* <DEDUP_REMOVED lines=27> */
[----:B------:R-:W-:-:S05]  /*18a0*/  FMNMX R40, R40, R41, !PT ;  /* 0x0000002928287209 */ /* 0x000fca0007800000 */
[----:B------:R-:W0:Y:S02]  /*18b0*/  SHFL.BFLY PT, R41, R40, 0x2, 0x1f ;  /* 0x0c401f0028297f89 */ /* 0x000e2400000e0000 */
[----:B0-----:R-:W-:-:S05]  /*18c0*/  FMNMX R41, R40, R41, !PT ;  /* 0x0000002928297209 */ /* 0x001fca0007800000 */
[----:B------:R-:W0:Y:S01]  /*18d0*/  SHFL.BFLY PT, R40, R41, 0x1, 0x1f ;  /* 0x0c201f0029287f89 */ /* 0x000e2200000e0000 */
[--C-:B------:R-:W-:Y:S01]  /*18e0*/  FFMA R56, R56, UR13, -R123.reuse ;  /* 0x0000000d38387c23 */ /* 0x100fe2000800087b */
[--C-:B------:R-:W-:Y:S01]  /*18f0*/  FFMA R57, R57, UR13, -R123.reuse ;  /* 0x0000000d39397c23 */ /* 0x100fe2000800087b */
[--C-:B------:R-:W-:Y:S01]  /*1900*/  FFMA R60, R60, UR13, -R123.reuse ;  /* 0x0000000d3c3c7c23 */ /* 0x100fe2000800087b */
[--C-:B------:R-:W-:Y:S01]  /*1910*/  FFMA R61, R61, UR13, -R123.reuse ;  /* 0x0000000d3d3d7c23 */ /* 0x100fe2000800087b */
[--C-:B------:R-:W-:Y:S01]  /*1920*/  FFMA R64, R64, UR13, -R123.reuse ;  /* 0x0000000d40407c23 */ /* 0x100fe2000800087b */
[--C-:B------:R-:W-:Y:S01]  /*1930*/  FFMA R65, R65, UR13, -R123.reuse ;  /* 0x0000000d41417c23 */ /* 0x100fe2000800087b */
[----:B0-----:R-:W-:Y:S01]  /*1940*/  FMNMX R41, R41, R40, !PT ;  /* 0x0000002829297209 */ /* 0x001fe20007800000 */
[----:B------:R-:W-:-:S03]  /*1950*/  FFMA R40, R85, UR13, -R123 ;  /* 0x0000000d55287c23 */ /* 0x000fc6000800087b */
[----:B------:R-:W-:-:S05]  /*1960*/  FMNMX R85, R41, R118, !PT ;  /* 0x0000007629557209 */ /* 0x000fca0007800000 */
[----:B------:R-:W-:Y:S01]  /*1970*/  FFMA R26, R26, UR13, -R85 ;  /* 0x0000000d1a1a7c23 */ /* 0x000fe20008000855 */
[----:B------:R-:W-:-:S03]  /*1980*/  FADD R41, -R123, R122 ;  /* 0x0000007a7b297221 */ /* 0x000fc60000000100 */
[----:B------:R-:W-:Y:S01]  /*1990*/  FMUL R26, R26, 1.4426950216293334961 ;  /* 0x3fb8aa3b1a1a7820 */ /* 0x000fe20000400000 */
[--C-:B------:R-:W-:Y:S01]  /*19a0*/  FFMA R68, R68, UR13, -R123.reuse ;  /* 0x0000000d44447c23 */ /* 0x100fe2000800087b */
[--C-:B------:R-:W-:Y:S01]  /*19b0*/  FFMA R69, R69, UR13, -R123.reuse ;  /* 0x0000000d45457c23 */ /* 0x100fe2000800087b */
[--C-:B------:R-:W-:Y:S01]  /*19c0*/  FFMA R72, R72, UR13, -R123.reuse ;  /* 0x0000000d48487c23 */ /* 0x100fe2000800087b */
[----:B------:R0:W-:Y:S01]  /*19d0*/  MUFU.EX2 R122, R26 ;  /* 0x0000001a007a7308 */ /* 0x0001e20000000800 */
[--C-:B------:R-:W-:Y:S01]  /*19e0*/  FFMA R73, R73, UR13, -R123.reuse ;  /* 0x0000000d49497c23 */ /* 0x100fe2000800087b */
[--C-:B------:R-:W-:Y:S01]  /*19f0*/  FFMA R76, R76, UR13, -R123.reuse ;  /* 0x0000000d4c4c7c23 */ /* 0x100fe2000800087b */
[--C-:B------:R-:W-:Y:S01]  /*1a00*/  FFMA R77, R77, UR13, -R123.reuse ;  /* 0x0000000d4d4d7c23 */ /* 0x100fe2000800087b */
[--C-:B------:R-:W-:Y:S01]  /*1a10*/  FFMA R80, R80, UR13, -R123.reuse ;  /* 0x0000000d50507c23 */ /* 0x100fe2000800087b */
[--C-:B------:R-:W-:Y:S01]  /*1a20*/  FFMA R81, R81, UR13, -R123.reuse ;  /* 0x0000000d51517c23 */ /* 0x100fe2000800087b */
[----:B------:R-:W-:Y:S01]  /*1a30*/  FFMA R84, R84, UR13, -R123 ;  /* 0x0000000d54547c23 */ /* 0x000fe2000800087b */
[--C-:B------:R-:W-:Y:S01]  /*1a40*/  FFMA R58, R58, UR13, -R85.reuse ;  /* 0x0000000d3a3a7c23 */ /* 0x100fe20008000855 */
        /* <DEDUP_REMOVED lines=13> */
[----:B0-----:R-:W-:Y:S01]  /*1b20*/  FADD R26, -R85, R118 ;  /* 0x00000076551a7221 */ /* 0x001fe20000000100 */
[--C-:B------:R-:W-:Y:S01]  /*1b30*/  FFMA R86, R86, UR13, -R85.reuse ;  /* 0x0000000d56567c23 */ /* 0x100fe20008000855 */
[----:B------:R-:W-:Y:S01]  /*1b40*/  FFMA R87, R87, UR13, -R85 ;  /* 0x0000000d57577c23 */ /* 0x000fe20008000855 */
        /* <DEDUP_REMOVED lines=18> */
[----:B------:R-:W-:Y:S01]  /*1c70*/  FFMA R55, R55, UR13, -R85 ;  /* 0x0000000d37377c23 */ /* 0x000fe20008000855 */
[----:B------:R-:W-:Y:S01]  /*1c80*/  FMUL R127, R127, 1.4426950216293334961 ;  /* 0x3fb8aa3b7f7f7820 */ /* 0x000fe20000400000 */
        /* <DEDUP_REMOVED lines=19> */
[----:B--2---:R-:W-:Y:S01]  /*1dc0*/  STS.U16 [R114+UR12+0x1000], R25 ;  /* 0x0010001972007988 */ /* 0x004fe2000800040c */
        /* <DEDUP_REMOVED lines=10> */
[----:B-----5:R-:W-:Y:S04]  /*1e70*/  STS.U16 [R114+UR12+0x1400], R33 ;  /* 0x0014002172007988 */ /* 0x020fe8000800040c */
[----:B----4-:R0:W-:Y:S04]  /*1e80*/  STS.U16 [R115+UR12+0x1100], R24 ;  /* 0x0011001873007988 */ /* 0x0101e8000800040c */
[----:B---3--:R-:W-:Y:S04]  /*1e90*/  STS.U16 [R115+UR12+0x1500], R32 ;  /* 0x0015002073007988 */ /* 0x008fe8000800040c */
[----:B------:R-:W-:Y:S04]  /*1ea0*/  STS.U16 [R116+UR12+0x1200], R29 ;  /* 0x0012001d74007988 */ /* 0x000fe8000800040c */
[----:B------:R-:W-:Y:S04]  /*1eb0*/  STS.U16 [R116+UR12+0x1600], R37 ;  /* 0x0016002574007988 */ /* 0x000fe8000800040c */
[----:B------:R1:W-:Y:S04]  /*1ec0*/  STS.U16 [R117+UR12+0x1300], R28 ;  /* 0x0013001c75007988 */ /* 0x0003e8000800040c */
[----:B------:R2:W-:Y:S01]  /*1ed0*/  STS.U16 [R117+UR12+0x1700], R36 ;  /* 0x0017002475007988 */ /* 0x0005e2000800040c */
[----:B------:R3:W-:Y:S06]  /*1ee0*/  MEMBAR.ALL.CTA ;  /* 0x0000000000007992 */ /* 0x0007ec0000008000 */
[----:B---3--:R-:W3:Y:S01]  /*1ef0*/  FENCE.VIEW.ASYNC.S ;  /* 0x00000000000073c6 */ /* 0x008ee20000000000 */
        /* <DEDUP_REMOVED lines=26> */
[----:B------:R-:W4:Y:S08]  /*20a0*/  MUFU.EX2 R143, R41 ;  /* 0x00000029008f7308 */ /* 0x000f300000000800 */
[----:B------:R-:W5:Y:S08]  /*20b0*/  MUFU.EX2 R161, R26 ;  /* 0x0000001a00a17308 */ /* 0x000f700000000800 */
[----:B------:R-:W-:Y:S08]  /*20c0*/  MUFU.EX2 R132, R140 ;  /* 0x0000008c00847308 */ /* 0x000ff00000000800 */
[----:B------:R-:W-:Y:S08]  /*20d0*/  MUFU.EX2 R134, R138 ;  /* 0x0000008a00867308 */ /* 0x000ff00000000800 */
[----:B------:R-:W-:Y:S08]  /*20e0*/  MUFU.EX2 R126, R126 ;  /* 0x0000007e007e7308 */ /* 0x000ff00000000800 */
[----:B------:R-:W1:Y:S08]  /*20f0*/  MUFU.EX2 R127, R127 ;  /* 0x0000007f007f7308 */ /* 0x000e700000000800 */
[----:B------:R-:W2:Y:S08]  /*2100*/  MUFU.EX2 R128, R128 ;  /* 0x0000008000807308 */ /* 0x000eb00000000800 */
[----:B------:R-:W3:Y:S08]  /*2110*/  MUFU.EX2 R131, R131 ;  /* 0x0000008300837308 */ /* 0x000ef00000000800 */
[----:B------:R-:W3:Y:S08]  /*2120*/  MUFU.EX2 R133, R133 ;  /* 0x0000008500857308 */ /* 0x000ef00000000800 */
[----:B------:R-:W3:Y:S08]  /*2130*/  MUFU.EX2 R135, R135 ;  /* 0x0000008700877308 */ /* 0x000ef00000000800 */
[----:B------:R-:W-:Y:S08]  /*2140*/  MUFU.EX2 R136, R48 ;  /* 0x0000003000887308 */ /* 0x000ff00000000800 */
        /* <DEDUP_REMOVED lines=19> */
[----:B------:R-:W3:Y:S08]  /*2280*/  MUFU.EX2 R145, R27 ;  /* 0x0000001b00917308 */ /* 0x000ef00000000800 */
[----:B------:R3:W-:Y:S08]  /*2290*/  MUFU.EX2 R140, R30 ;  /* 0x0000001e008c7308 */ /* 0x0007f00000000800 */
        /* <DEDUP_REMOVED lines=28> */
[----:B------:R-:W3:Y:S01]  /*2460*/  MUFU.EX2 R87, R87 ;  /* 0x0000005700577308 */ /* 0x000ee20000000800 */
[-C--:B----4-:R-:W-:Y:S01]  /*2470*/  FMUL R88, R88, R143.reuse ;  /* 0x0000008f58587220 */ /* 0x090fe20000400000 */
[-C--:B------:R-:W-:Y:S01]  /*2480*/  FMUL R89, R89, R143.reuse ;  /* 0x0000008f59597220 */ /* 0x080fe20000400000 */
[----:B------:R-:W-:Y:S01]  /*2490*/  FMUL R92, R92, R143 ;  /* 0x0000008f5c5c7220 */ /* 0x000fe20000400000 */
[-C--:B-----5:R-:W-:Y:S01]  /*24a0*/  FMUL R90, R90, R161.reuse ;  /* 0x000000a15a5a7220 */ /* 0x0a0fe20000400000 */
[-C--:B------:R-:W-:Y:S01]  /*24b0*/  FMUL R91, R91, R161.reuse ;  /* 0x000000a15b5b7220 */ /* 0x080fe20000400000 */
[----:B------:R-:W-:Y:S01]  /*24c0*/  FMUL R94, R94, R161 ;  /* 0x000000a15e5e7220 */ /* 0x000fe20000400000 */
[----:B------:R-:W-:Y:S01]  /*24d0*/  FMUL R93, R93, R143 ;  /* 0x0000008f5d5d7220 */ /* 0x000fe20000400000 */
[----:B------:R-:W-:Y:S01]  /*24e0*/  FMUL R95, R95, R161 ;  /* 0x000000a15f5f7220 */ /* 0x000fe20000400000 */
[----:B0-----:R-:W-:-:S02]  /*24f0*/  F2FP.BF16.F32.PACK_AB R24, R125, R124 ;  /* 0x0000007c7d18723e */ /* 0x001fc400000010ff */
[----:B-1----:R-:W-:Y:S02]  /*2500*/  F2FP.BF16.F32.PACK_AB R26, R127, R126 ;  /* 0x0000007e7f1a723e */ /* 0x002fe400000010ff */
[----:B--2---:R-:W-:Y:S02]  /*2510*/  F2FP.BF16.F32.PACK_AB R28, R129, R128 ;  /* 0x00000080811c723e */ /* 0x004fe400000010ff */
[----:B---3--:R-:W-:Y:S02]  /*2520*/  F2FP.BF16.F32.PACK_AB R30, R131, R130 ;  /* 0x00000082831e723e */ /* 0x008fe400000010ff */
[----:B------:R-:W-:Y:S02]  /*2530*/  F2FP.BF16.F32.PACK_AB R32, R133, R132 ;  /* 0x000000848520723e */ /* 0x000fe400000010ff */
[----:B------:R-:W-:Y:S02]  /*2540*/  F2FP.BF16.F32.PACK_AB R34, R135, R134 ;  /* 0x000000868722723e */ /* 0x000fe400000010ff */
[----:B------:R-:W-:-:S02]  /*2550*/  F2FP.BF16.F32.PACK_AB R36, R137, R136 ;  /* 0x000000888924723e */ /* 0x000fc400000010ff */
[----:B------:R-:W-:Y:S02]  /*2560*/  F2FP.BF16.F32.PACK_AB R38, R139, R138 ;  /* 0x0000008a8b26723e */ /* 0x000fe400000010ff */
[----:B------:R-:W-:Y:S02]  /*2570*/  F2FP.BF16.F32.PACK_AB R40, R57, R56 ;  /* 0x000000383928723e */ /* 0x000fe400000010ff */
[----:B------:R-:W-:Y:S02]  /*2580*/  F2FP.BF16.F32.PACK_AB R42, R61, R60 ;  /* 0x0000003c3d2a723e */ /* 0x000fe400000010ff */
        /* <DEDUP_REMOVED lines=21> */
[----:B------:R-:W-:Y:S01]  /*26e0*/  F2FP.BF16.F32.PACK_AB R55, R87, R86 ;  /* 0x000000565737723e */ /* 0x000fe200000010ff */
[----:B------:R-:W-:Y:S06]  /*26f0*/  BAR.SYNC.DEFER_BLOCKING 0x0 ;  /* 0x0000000000007b1d */ /* 0x000fec0000010000 */
[----:B------:R-:W-:Y:S01]  /*2700*/  UMOV UR11, 0x40000040 ;  /* 0x40000040000b7882 */ /* 0x000fe20000000000 */
[----:B------:R-:W-:-:S06]  /*2710*/  WARPGROUP.ARRIVE ;  /* 0x00000000000079c5 */ /* 0x000fcc0000000000 */
[----:B------:R-:W-:Y:S03]  /*2720*/  HGMMA.64x16x16.F32.BF16 R88, R24, gdesc[UR8], R88 ;  /* 0x0020000818587df0 */ /* 0x000fe60008701858 */
[----:B------:R-:W-:Y:S03]  /*2730*/  HGMMA.64x16x16.F32.BF16 R88, R28, gdesc[UR12], R88 ;  /* 0x0020000c1c587df0 */ /* 0x000fe60008701858 */
[----:B------:R-:W-:Y:S01]  /*2740*/  HGMMA.64x16x16.F32.BF16 R88, R32, gdesc[UR16], R88 ;  /* 0x0020001020587df0 */ /* 0x000fe20008701858 */
[----:B------:R-:W-:Y:S01]  /*2750*/  FADD R125, R124, R125 ;  /* 0x0000007d7c7d7221 */ /* 0x000fe20000000000 */
[----:B------:R-:W-:-:S03]  /*2760*/  FADD R145, R122, R145 ;  /* 0x000000917a917221 */ /* 0x000fc60000000000 */
[----:B------:R-:W-:Y:S01]  /*2770*/  FADD R126, R126, R125 ;  /* 0x0000007d7e7e7221 */ /* 0x000fe20000000000 */
[----:B------:R-:W-:Y:S01]  /*2780*/  FADD R140, R140, R145 ;  /* 0x000000918c8c7221 */ /* 0x000fe20000000000 */
[----:B------:R-:W-:Y:S02]  /*2790*/  HGMMA.64x16x16.F32.BF16 R88, R36, gdesc[UR20], R88 ;  /* 0x0020001424587df0 */ /* 0x000fe40008701858 */
[----:B------:R-:W-:Y:S01]  /*27a0*/  FADD R127, R127, R126 ;  /* 0x0000007e7f7f7221 */ /* 0x000fe20000000000 */
[----:B------:R-:W-:-:S03]  /*27b0*/  FADD R147, R147, R140 ;  /* 0x0000008c93937221 */ /* 0x000fc60000000000 */
        /* <DEDUP_REMOVED lines=47> */
[----:B------:R-:W-:Y:S01]  /*2ab0*/  HGMMA.64x16x16.F32.BF16 R88, R48, gdesc[UR32], R88 ;  /* 0x0020002030587df0 */ /* 0x000fe20008701858 */
[----:B------:R-:W-:Y:S02]  /*2ac0*/  FADD R78, R78, R75 ;  /* 0x0000004b4e4e7221 */ /* 0x000fe40000000000 */
[----:B------:R-:W-:Y:S02]  /*2ad0*/  FADD R77, R77, R76 ;  /* 0x0000004c4d4d7221 */ /* 0x000fe40000000000 */
[----:B------:R-:W-:Y:S02]  /*2ae0*/  FADD R79, R79, R78 ;  /* 0x0000004e4f4f7221 */ /* 0x000fe40000000000 */
[----:B------:R-:W-:Y:S02]  /*2af0*/  FADD R80, R80, R77 ;  /* 0x0000004d50507221 */ /* 0x000fe40000000000 */
[----:B------:R-:W-:-:S02]  /*2b00*/  FADD R82, R82, R79 ;  /* 0x0000004f52527221 */ /* 0x000fc40000000000 */
[----:B------:R-:W-:Y:S02]  /*2b10*/  FADD R81, R81, R80 ;  /* 0x0000005051517221 */ /* 0x000fe40000000000 */
[----:B------:R-:W-:Y:S02]  /*2b20*/  FADD R83, R83, R82 ;  /* 0x0000005253537221 */ /* 0x000fe40000000000 */
[----:B------:R-:W-:Y:S02]  /*2b30*/  FADD R84, R84, R81 ;  /* 0x0000005154547221 */ /* 0x000fe40000000000 */
[----:B------:R-:W-:Y:S02]  /*2b40*/  FADD R86, R86, R83 ;  /* 0x0000005356567221 */ /* 0x000fe40000000000 */
[----:B------:R-:W-:Y:S02]  /*2b50*/  FADD R84, R141, R84 ;  /* 0x000000548d547221 */ /* 0x000fe40000000000 */
[----:B------:R-:W-:-:S03]  /*2b60*/  FADD R86, R87, R86 ;  /* 0x0000005657567221 */ /* 0x000fc60000000000 */
[----:B------:R-:W0:Y:S04]  /*2b70*/  SHFL.BFLY PT, R57, R84, 0x2, 0x1f ;  /* 0x0c401f0054397f89 */ /* 0x000e2800000e0000 */
[----:B------:R-:W1:Y:S01]  /*2b80*/  SHFL.BFLY PT, R59, R86, 0x2, 0x1f ;  /* 0x0c401f00563b7f89 */ /* 0x000e6200000e0000 */
[----:B------:R-:W-:Y:S01]  /*2b90*/  HGMMA.64x16x16.F32.BF16 R88, R52, gdesc[UR36], R88, gsb0 ;  /* 0x0020002434587df0 */ /* 0x000fe20008001858 */
[----:B0-----:R-:W-:Y:S01]  /*2ba0*/  FADD R57, R84, R57 ;  /* 0x0000003954397221 */ /* 0x001fe20000000000 */
[----:B-1----:R-:W-:-:S04]  /*2bb0*/  FADD R59, R86, R59 ;  /* 0x0000003b563b7221 */ /* 0x002fc80000000000 */
[----:B------:R-:W0:Y:S04]  /*2bc0*/  SHFL.BFLY PT, R56, R57, 0x1, 0x1f ;  /* 0x0c201f0039387f89 */ /* 0x000e2800000e0000 */
[----:B------:R-:W1:Y:S01]  /*2bd0*/  SHFL.BFLY PT, R58, R59, 0x1, 0x1f ;  /* 0x0c201f003b3a7f89 */ /* 0x000e6200000e0000 */
[----:B------:R-:W-:-:S06]  /*2be0*/  UIADD3 UR4, UR4, 0x80, URZ ;  /* 0x0000008004047890 */ /* 0x000fcc000fffe03f */
[----:B------:R-:W-:Y:S02]  /*2bf0*/  ISETP.LE.AND P0, PT, R113, UR4, PT ;  /* 0x0000000471007c0c */ /* 0x000fe4000bf03270 */
[----:B------:R-:W-:Y:S02]  /*2c00*/  LEA R119, R11, R119, 0x7 ;  /* 0x000000770b777211 */ /* 0x000fe400078e38ff */
[----:B------:R-:W-:Y:S02]  /*2c10*/  LEA R121, R9, R121, 0x7 ;  /* 0x0000007909797211 */ /* 0x000fe400078e38ff */
[----:B------:R-:W-:Y:S02]  /*2c20*/  MOV R122, R123 ;  /* 0x0000007b007a7202 */ /* 0x000fe40000000f00 */
[----:B------:R-:W-:Y:S01]  /*2c30*/  MOV R118, R85 ;  /* 0x0000005500767202 */ /* 0x000fe20000000f00 */
[----:B0-----:R-:W-:Y:S01]  /*2c40*/  FADD R56, R57, R56 ;  /* 0x0000003839387221 */ /* 0x001fe20000000000 */
[----:B-1----:R-:W-:-:S03]  /*2c50*/  FADD R58, R59, R58 ;  /* 0x0000003a3b3a7221 */ /* 0x002fc60000000000 */
[----:B------:R-:W-:Y:S01]  /*2c60*/  FFMA R8, R143, R8, R56 ;  /* 0x000000088f087223 */ /* 0x000fe20000000038 */
[----:B------:R-:W-:Y:S02]  /*2c70*/  WARPGROUP.DEPBAR.LE gsb0, 0x0 ;  /* 0x00008000000079c5 */ /* 0x000fe40000010000 */
[----:B------:R-:W-:Y:S01]  /*2c80*/  FFMA R10, R161, R10, R58 ;  /* 0x0000000aa10a7223 */ /* 0x000fe2000000003a */
[----:B------:R-:W-:Y:S06]  /*2c90*/  @!P0 BRA `(.L_x_1) ;  /* 0xffffffdc00bc8947 */ /* 0x000fec000383ffff */
.L_x_0:
[----:B0-----:R-:W-:Y:S01]  /*2ca0*/  MOV R18, R10 ;  /* 0x0000000a00127202 */ /* 0x001fe20000000f00 */
[----:B------:R-:W-:Y:S01]  /*2cb0*/  FMUL R2, R95, 0.25 ;  /* 0x3e8000005f027820 */ /* 0x000fe20000400000 */
[----:B------:R-:W-:Y:S01]  /*2cc0*/  FSETP.GT.AND P1, PT, |R8|, 8.50705917302346158658e+37, PT ;  /* 0x7e8000000800780b */ /* 0x000fe20003f24200 */
[----:B------:R-:W-:Y:S01]  /*2cd0*/  FMUL R4, R91, 0.25 ;  /* 0x3e8000005b047820 */ /* 0x000fe20000400000 */
[----:B------:R-:W-:Y:S01]  /*2ce0*/  FSETP.GT.AND P0, PT, |R18|, 8.50705917302346158658e+37, PT ;  /* 0x7e8000001200780b */ /* 0x000fe20003f04200 */
[----:B------:R-:W-:Y:S01]  /*2cf0*/  FMUL R3, R94, 0.25 ;  /* 0x3e8000005e037820 */ /* 0x000fe20000400000 */
[----:B------:R-:W-:Y:S01]  /*2d00*/  FMUL R5, R90, 0.25 ;  /* 0x3e8000005a057820 */ /* 0x000fe20000400000 */
[----:B------:R-:W-:Y:S01]  /*2d10*/  FSETP.GEU.AND P2, PT, R8, 1.175494350822287508e-38, PT ;  /* 0x008000000800780b */ /* 0x000fe20003f4e000 */
[----:B------:R-:W-:Y:S01]  /*2d20*/  BAR.SYNC.DEFER_BLOCKING 0x0 ;  /* 0x0000000000007b1d */ /* 0x000fe20000010000 */
[----:B------:R-:W-:Y:S01]  /*2d30*/  FSEL R10, R2, R95, P0 ;  /* 0x0000005f020a7208 */ /* 0x000fe20000000000 */
[----:B------:R-:W-:Y:S01]  /*2d40*/  FMUL R2, R93, 0.25 ;  /* 0x3e8000005d027820 */ /* 0x000fe20000400000 */
[----:B------:R-:W-:-:S02]  /*2d50*/  FSEL R12, R4, R91, P0 ;  /* 0x0000005b040c7208 */ /* 0x000fc40000000000 */
[----:B------:R-:W-:-:S03]  /*2d60*/  LOP3.LUT R4, R0, 0x7, RZ, 0xc0, !PT ;  /* 0x0000000700047812 */ /* 0x000fc600078ec0ff */
[----:B------:R-:W0:Y:S01]  /*2d70*/  LDC R28, c[0x0][0x278] ;  /* 0x00009e00ff1c7b82 */ /* 0x000e220000000800 */
[----:B------:R-:W-:Y:S01]  /*2d80*/  FSEL R93, R2, R93, P1 ;  /* 0x0000005d025d7208 */ /* 0x000fe20000800000 */
[----:B------:R-:W-:Y:S01]  /*2d90*/  FMUL R2, R89, 0.25 ;  /* 0x3e80000059027820 */ /* 0x000fe20000400000 */
[----:B------:R-:W-:Y:S01]  /*2da0*/  FSEL R94, R3, R94, P0 ;  /* 0x0000005e035e7208 */ /* 0x000fe20000000000 */
[----:B------:R-:W-:Y:S01]  /*2db0*/  FMUL R3, R92, 0.25 ;  /* 0x3e8000005c037820 */ /* 0x000fe20000400000 */
[----:B------:R-:W-:Y:S01]  /*2dc0*/  LEA R7, R4, UR12, 0x4 ;  /* 0x0000000c04077c11 */ /* 0x000fe2000f8e20ff */
[----:B------:R-:W-:Y:S01]  /*2dd0*/  ULDC.64 UR6, c[0x0][0x270] ;  /* 0x00009c0000067ab9 */ /* 0x000fe20000000a00 */
[----:B------:R-:W-:Y:S01]  /*2de0*/  FSEL R89, R2, R89, P1 ;  /* 0x0000005902597208 */ /* 0x000fe20000800000 */
[----:B------:R-:W-:Y:S01]  /*2df0*/  FMUL R2, R8, 8388608 ;  /* 0x4b00000008027820 */ /* 0x000fe20000400000 */
[----:B------:R-:W-:Y:S01]  /*2e00*/  FSEL R90, R5, R90, P0 ;  /* 0x0000005a055a7208 */ /* 0x000fe20000000000 */
[----:B------:R-:W-:Y:S01]  /*2e10*/  FMUL R5, R88, 0.25 ;  /* 0x3e80000058057820 */ /* 0x000fe20000400000 */
[----:B------:R-:W-:Y:S01]  /*2e20*/  SHF.L.U32 R6, R0, 0x2, RZ ;  /* 0x0000000200067819 */ /* 0x000fe200000006ff */
[----:B------:R-:W1:Y:S01]  /*2e30*/  LDC.64 R26, c[0x0][0x228] ;  /* 0x00008a00ff1a7b82 */ /* 0x000e620000000a00 */
[----:B------:R-:W-:Y:S01]  /*2e40*/  FSETP.GEU.AND P5, PT, |R8|, 1.175494350822287508e-38, PT ;  /* 0x008000000800780b */ /* 0x000fe20003fae200 */
[----:B------:R-:W-:Y:S01]  /*2e50*/  UIMAD UR6, UR5, UR6, URZ ;  /* 0x00000006050672a4 */ /* 0x000fe2000f8e023f */
[----:B------:R-:W-:Y:S01]  /*2e60*/  FSEL R30, R2, R8, !P2 ;  /* 0x00000008021e7208 */ /* 0x000fe20005000000 */
[----:B------:R-:W-:Y:S01]  /*2e70*/  @P1 FMUL R8, R8, 0.25 ;  /* 0x3e80000008081820 */ /* 0x000fe20000400000 */
[----:B------:R-:W-:Y:S01]  /*2e80*/  FSEL R11, R3, R92, P1 ;  /* 0x0000005c030b7208 */ /* 0x000fe20000800000 */
[----:B------:R-:W-:Y:S01]  /*2e90*/  IMAD R3, R4, -0x8, R7 ;  /* 0xfffffff804037824 */ /* 0x000fe200078e0207 */
[----:B------:R-:W-:Y:S01]  /*2ea0*/  FSETP.GEU.AND P4, PT, |R18|, 1.175494350822287508e-38, PT ;  /* 0x008000001200780b */ /* 0x000fe20003f8e200 */
[----:B------:R-:W-:Y:S01]  /*2eb0*/  USHF.L.U32 UR4, UR6, 0x1, URZ ;  /* 0x0000000106047899 */ /* 0x000fe2000800063f */
[----:B------:R-:W-:-:S02]  /*2ec0*/  LOP3.LUT R6, R6, 0x1c0, RZ, 0xc0, !PT ;  /* 0x000001c006067812 */ /* 0x000fc400078ec0ff */
[----:B------:R-:W-:Y:S01]  /*2ed0*/  FSEL R13, R5, R88, P1 ;  /* 0x00000058050d7208 */ /* 0x000fe20000800000 */
[----:B------:R-:W-:Y:S01]  /*2ee0*/  FMUL R5, R18, 8388608 ;  /* 0x4b00000012057820 */ /* 0x000fe20000400000 */
[----:B------:R-:W-:Y:S01]  /*2ef0*/  IADD3 R2, R30, -0x3f3504f3, RZ ;  /* 0xc0cafb0d1e027810 */ /* 0x000fe20007ffe0ff */
[----:B------:R-:W-:Y:S01]  /*2f00*/  @!P5 FMUL R8, R8, 16777216 ;  /* 0x4b8000000808d820 */ /* 0x000fe20000400000 */
[----:B------:R-:W-:Y:S01]  /*2f10*/  FSETP.GEU.AND P3, PT, R18, 1.175494350822287508e-38, PT ;  /* 0x008000001200780b */ /* 0x000fe20003f6e000 */
[----:B------:R-:W-:Y:S01]  /*2f20*/  @!P5 FMUL R13, R13, 16777216 ;  /* 0x4b8000000d0dd820 */ /* 0x000fe20000400000 */
[----:B------:R-:W-:Y:S01]  /*2f30*/  IADD3 R9, R6, R3, RZ ;  /* 0x0000000306097210 */ /* 0x000fe20007ffe0ff */
[----:B------:R-:W-:Y:S01]  /*2f40*/  @!P5 FMUL R93, R93, 16777216 ;  /* 0x4b8000005d5dd820 */ /* 0x000fe20000400000 */
[----:B------:R-:W-:Y:S01]  /*2f50*/  LOP3.LUT R6, R0, 0x8, RZ, 0xc0, !PT ;  /* 0x0000000800067812 */ /* 0x000fe200078ec0ff */
[----:B------:R-:W2:Y:S01]  /*2f60*/  MUFU.RCP R8, R8 ;  /* 0x0000000800087308 */ /* 0x000ea20000001000 */
[----:B------:R-:W-:Y:S01]  /*2f70*/  LOP3.LUT R3, R2, 0xff800000, RZ, 0xc0, !PT ;  /* 0xff80000002037812 */ /* 0x000fe200078ec0ff */
[----:B------:R-:W-:Y:S01]  /*2f80*/  @!P4 FMUL R10, R10, 16777216 ;  /* 0x4b8000000a0ac820 */ /* 0x000fe20000400000 */
[----:B------:R-:W-:Y:S01]  /*2f90*/  FSEL R19, R5, R18, !P3 ;  /* 0x0000001205137208 */ /* 0x000fe20005800000 */
[----:B------:R-:W-:Y:S01]  /*2fa0*/  @P0 FMUL R18, R18, 0.25 ;  /* 0x3e80000012120820 */ /* 0x000fe20000400000 */
[----:B------:R-:W-:Y:S01]  /*2fb0*/  LOP3.LUT R4, R0, 0xf0, RZ, 0xc0, !PT ;  /* 0x000000f000047812 */ /* 0x000fe200078ec0ff */
[----:B------:R-:W-:Y:S01]  /*2fc0*/  @!P4 FMUL R94, R94, 16777216 ;  /* 0x4b8000005e5ec820 */ /* 0x000fe20000400000 */
[----:B------:R-:W-:Y:S01]  /*2fd0*/  LEA R7, R6, R7, 0x8 ;  /* 0x0000000706077211 */ /* 0x000fe200078e40ff */
[----:B------:R-:W-:Y:S01]  /*2fe0*/  @!P4 FMUL R18, R18, 16777216 ;  /* 0x4b8000001212c820 */ /* 0x000fe20000400000 */
[-C--:B------:R-:W-:Y:S01]  /*2ff0*/  I2FP.F32.S32 R5, R3.reuse ;  /* 0x0000000300057245 */ /* 0x080fe20000201400 */
[----:B------:R-:W-:Y:S01]  /*3000*/  @!P4 FMUL R12, R12, 16777216 ;  /* 0x4b8000000c0cc820 */ /* 0x000fe20000400000 */
[----:B------:R-:W-:Y:S01]  /*3010*/  IADD3 R3, R30, -R3, RZ ;  /* 0x800000031e037210 */ /* 0x000fe20007ffe0ff */
[----:B------:R-:W-:Y:S01]  /*3020*/  @!P5 FMUL R11, R11, 16777216 ;  /* 0x4b8000000b0bd820 */ /* 0x000fe20000400000 */
[----:B------:R-:W-:Y:S01]  /*3030*/  LEA R15, R4, R7, 0x3 ;  /* 0x00000007040f7211 */ /* 0x000fe200078e18ff */
[----:B------:R-:W-:Y:S01]  /*3040*/  @!P5 FMUL R89, R89, 16777216 ;  /* 0x4b8000005959d820 */ /* 0x000fe20000400000 */
[----:B------:R-:W-:Y:S01]  /*3050*/  IADD3 R4, R19, -0x3f3504f3, RZ ;  /* 0xc0cafb0d13047810 */ /* 0x000fe20007ffe0ff */
[----:B------:R-:W-:Y:S01]  /*3060*/  FADD R3, R3, -1 ;  /* 0xbf80000003037421 */ /* 0x000fe20000000000 */
[----:B------:R-:W-:Y:S01]  /*3070*/  MOV R20, 0x3dc6b27f ;  /* 0x3dc6b27f00147802 */ /* 0x000fe20000000f00 */
[----:B------:R-:W-:Y:S01]  /*3080*/  @!P4 FMUL R90, R90, 16777216 ;  /* 0x4b8000005a5ac820 */ /* 0x000fe20000400000 */
[----:B------:R-:W-:Y:S01]  /*3090*/  LEA.HI R24, R6, R9, RZ, 0x1f ;  /* 0x0000000906187211 */ /* 0x000fe200078ff8ff */
[----:B--2---:R-:W-:Y:S01]  /*30a0*/  FMUL R16, R8, R13 ;  /* 0x0000000d08107220 */ /* 0x004fe20000400000 */
[----:B------:R-:W2:Y:S01]  /*30b0*/  MUFU.RCP R9, R18 ;  /* 0x0000001200097308 */ /* 0x000ea20000001000 */
[----:B------:R-:W-:Y:S01]  /*30c0*/  LOP3.LUT R6, R4, 0xff800000, RZ, 0xc0, !PT ;  /* 0xff80000004067812 */ /* 0x000fe200078ec0ff */
[C---:B------:R-:W-:Y:S01]  /*30d0*/  FFMA.FTZ R4, R3.reuse, R20, -0.16845393180847167969 ;  /* 0xbe2c7f3003047423 */ /* 0x040fe20000010014 */
[----:B------:R-:W-:Y:S01]  /*30e0*/  FSEL R2, RZ, -23, P2 ;  /* 0xc1b80000ff027808 */ /* 0x000fe20001000000 */
[C---:B------:R-:W-:Y:S01]  /*30f0*/  FMUL R93, R8.reuse, R93 ;  /* 0x0000005d085d7220 */ /* 0x040fe20000400000 */
[C---:B------:R-:W-:Y:S01]  /*3100*/  FMUL R11, R8.reuse, R11 ;  /* 0x0000000b080b7220 */ /* 0x040fe20000400000 */
[----:B------:R-:W-:Y:S01]  /*3110*/  FFMA.FTZ R4, R3, R4, 0.1716887056827545166 ;  /* 0x3e2fcf2a03047423 */ /* 0x000fe20000010004 */
[----:B------:R-:W-:Y:S01]  /*3120*/  FMUL R14, R8, R89 ;  /* 0x00000059080e7220 */ /* 0x000fe20000400000 */
[----:B------:R-:W-:Y:S01]  /*3130*/  FFMA.FTZ R2, R5, 1.1920928955078125e-07, R2 ;  /* 0x3400000005027823 */ /* 0x000fe20000010002 */
[----:B------:R-:W-:Y:S01]  /*3140*/  IADD3 R5, R19, -R6, RZ ;  /* 0x8000000613057210 */ /* 0x000fe20007ffe0ff */
[----:B------:R-:W-:Y:S01]  /*3150*/  FFMA.FTZ R4, R3, R4, -0.17900948226451873779 ;  /* 0xbe374e4303047423 */ /* 0x000fe20000010004 */
[----:B------:R-:W-:Y:S01]  /*3160*/  F2FP.BF16.F32.PACK_AB R92, R11, R16 ;  /* 0x000000100b5c723e */ /* 0x000fe200000010ff */
[----:B0-----:R-:W-:Y:S01]  /*3170*/  IMAD R111, R111, R28, RZ ;  /* 0x0000001c6f6f7224 */ /* 0x001fe200078e02ff */
[----:B------:R-:W-:Y:S01]  /*3180*/  F2FP.BF16.F32.PACK_AB R93, R93, R14 ;  /* 0x0000000e5d5d723e */ /* 0x000fe200000010ff */
[----:B------:R-:W-:Y:S01]  /*3190*/  FADD R7, R5, -1 ;  /* 0xbf80000005077421 */ /* 0x000fe20000000000 */
[----:B------:R-:W-:Y:S01]  /*31a0*/  FFMA.FTZ R4, R3, R4, 0.20512372255325317383 ;  /* 0x3e520bf403047423 */ /* 0x000fe20000010004 */
[C---:B------:R-:W-:Y:S01]  /*31b0*/  LOP3.LUT P0, RZ, R0.reuse, 0x80, RZ, 0xc0, !PT ;  /* 0x0000008000ff7812 */ /* 0x040fe2000780c0ff */
[C---:B--2---:R-:W-:Y:S01]  /*31c0*/  FMUL R10, R9.reuse, R10 ;  /* 0x0000000a090a7220 */ /* 0x044fe20000400000 */
[C---:B------:R-:W-:Y:S01]  /*31d0*/  FMUL R94, R9.reuse, R94 ;  /* 0x0000005e095e7220 */ /* 0x040fe20000400000 */
[C---:B------:R-:W-:Y:S01]  /*31e0*/  FMUL R13, R9.reuse, R12 ;  /* 0x0000000c090d7220 */ /* 0x040fe20000400000 */
[----:B------:R-:W-:Y:S01]  /*31f0*/  FMUL R9, R9, R90 ;  /* 0x0000005a09097220 */ /* 0x000fe20000400000 */
[----:B------:R-:W-:Y:S01]  /*3200*/  FFMA.FTZ R8, R7, R20, -0.16845393180847167969 ;  /* 0xbe2c7f3007087423 */ /* 0x000fe20000010014 */
[----:B------:R-:W-:Y:S01]  /*3210*/  FFMA.FTZ R4, R3, R4, -0.24046532809734344482 ;  /* 0xbe763c8b03047423 */ /* 0x000fe20000010004 */
[----:B------:R-:W-:-:S02]  /*3220*/  SHF.L.U32 R0, R0, 0x4, RZ ;  /* 0x0000000400007819 */ /* 0x000fc400000006ff */
[----:B------:R-:W-:Y:S01]  /*3230*/  FFMA.FTZ R8, R7, R8, 0.1716887056827545166 ;  /* 0x3e2fcf2a07087423 */ /* 0x000fe20000010008 */
[----:B------:R-:W-:Y:S01]  /*3240*/  FFMA.FTZ R4, R3, R4, 0.28857114911079406738 ;  /* 0x3e93bf9903047423 */ /* 0x000fe20000010004 */
[----:B------:R-:W-:Y:S02]  /*3250*/  F2FP.BF16.F32.PACK_AB R94, R94, R9 ;  /* 0x000000095e5e723e */ /* 0x000fe400000010ff */
[----:B------:R-:W-:Y:S01]  /*3260*/  F2FP.BF16.F32.PACK_AB R95, R10, R13 ;  /* 0x0000000d0a5f723e */ /* 0x000fe200000010ff */
[----:B------:R-:W-:Y:S01]  /*3270*/  FFMA.FTZ R8, R7, R8, -0.17900948226451873779 ;  /* 0xbe374e4307087423 */ /* 0x000fe20000010008 */
[----:B------:R-:W-:Y:S01]  /*3280*/  FFMA.FTZ R4, R3, R4, -0.36067417263984680176 ;  /* 0xbeb8aa4903047423 */ /* 0x000fe20000010004 */
[----:B------:R-:W-:Y:S02]  /*3290*/  ISETP.GE.U32.AND P1, PT, R30, 0x7f800000, PT ;  /* 0x7f8000001e00780c */ /* 0x000fe40003f26070 */
[----:B------:R-:W-:Y:S01]  /*32a0*/  STSM.16.M88.4 [R15], R92 ;  /* 0x0000005c0f007844 */ /* 0x000fe20000000200 */
[----:B------:R-:W-:Y:S01]  /*32b0*/  FFMA.FTZ R8, R7, R8, 0.20512372255325317383 ;  /* 0x3e520bf407087423 */ /* 0x000fe20000010008 */
[----:B------:R-:W-:Y:S01]  /*32c0*/  FFMA.FTZ R4, R3, R4, 0.48089820146560668945 ;  /* 0x3ef6384a03047423 */ /* 0x000fe20000010004 */
[----:B------:R-:W-:-:S02]  /*32d0*/  FSEL R5, RZ, -23, P3 ;  /* 0xc1b80000ff057808 */ /* 0x000fc40001800000 */
[----:B------:R-:W-:Y:S01]  /*32e0*/  FFMA.FTZ R8, R7, R8, -0.24046532809734344482 ;  /* 0xbe763c8b07087423 */ /* 0x000fe20000010008 */
[----:B------:R-:W-:Y:S01]  /*32f0*/  FFMA.FTZ R4, R3, R4, -0.72134751081466674805 ;  /* 0xbf38aa3b03047423 */ /* 0x000fe20000010004 */
[----:B------:R-:W-:Y:S01]  /*3300*/  BAR.SYNC.DEFER_BLOCKING 0x0 ;  /* 0x0000000000007b1d */ /* 0x000fe20000010000 */
[----:B------:R-:W-:Y:S01]  /*3310*/  ISETP.GE.U32.AND P3, PT, R19, 0x7f800000, PT ;  /* 0x7f8000001300780c */ /* 0x000fe20003f66070 */
[----:B------:R-:W-:Y:S01]  /*3320*/  FFMA.FTZ R8, R7, R8, 0.28857114911079406738 ;  /* 0x3e93bf9907087423 */ /* 0x000fe20000010008 */
[----:B------:R-:W-:Y:S01]  /*3330*/  FMUL R4, R3, R4 ;  /* 0x0000000403047220 */ /* 0x000fe20000400000 */
[----:B------:R-:W-:Y:S02]  /*3340*/  I2FP.F32.S32 R6, R6 ;  /* 0x0000000600067245 */ /* 0x000fe40000201400 */
[----:B------:R-:W-:Y:S01]  /*3350*/  FFMA.FTZ R8, R7, R8, -0.36067417263984680176 ;  /* 0xbeb8aa4907087423 */ /* 0x000fe20000010008 */
[----:B------:R-:W-:Y:S01]  /*3360*/  FMUL R4, R3, R4 ;  /* 0x0000000403047220 */ /* 0x000fe20000400000 */
[----:B------:R-:W-:Y:S01]  /*3370*/  FSETP.NEU.AND P2, PT, R30, RZ, PT ;  /* 0x000000ff1e00720b */ /* 0x000fe20003f4d000 */
[----:B------:R-:W-:Y:S01]  /*3380*/  FFMA.FTZ R5, R6, 1.1920928955078125e-07, R5 ;  /* 0x3400000006057823 */ /* 0x000fe20000010005 */
[----:B------:R-:W-:Y:S01]  /*3390*/  FFMA.FTZ R8, R7, R8, 0.48089820146560668945 ;  /* 0x3ef6384a07087423 */ /* 0x000fe20000010008 */
[----:B------:R-:W-:Y:S01]  /*33a0*/  FFMA.FTZ R3, R3, 1.4426950216293334961, R4 ;  /* 0x3fb8aa3b03037823 */ /* 0x000fe20000010004 */
[----:B------:R-:W-:-:S02]  /*33b0*/  LOP3.LUT R4, R0, 0xff0, RZ, 0xc0, !PT ;  /* 0x00000ff000047812 */ /* 0x000fc400078ec0ff */
[C---:B------:R-:W-:Y:S01]  /*33c0*/  FFMA.FTZ R8, R7.reuse, R8, -0.72134751081466674805 ;  /* 0xbf38aa3b07087423 */ /* 0x040fe20000010008 */
[----:B------:R-:W-:Y:S01]  /*33d0*/  FADD R0, R2, R3 ;  /* 0x0000000302007221 */ /* 0x000fe20000000000 */
[----:B------:R-:W-:Y:S01]  /*33e0*/  @P1 MOV R3, 0x7f800000 ;  /* 0x7f80000000031802 */ /* 0x000fe20000000f00 */
[----:B------:R-:W-:Y:S02]  /*33f0*/  IMAD R2, R110, UR7, RZ ;  /* 0x000000076e027c24 */ /* 0x000fe4000f8e02ff */
[C---:B------:R-:W-:Y:S01]  /*3400*/  FMUL R8, R7.reuse, R8 ;  /* 0x0000000807087220 */ /* 0x040fe20000400000 */
[----:B------:R-:W-:Y:S01]  /*3410*/  UIMAD.WIDE UR6, UR6, 0x2, URZ ;  /* 0x00000002060678a5 */ /* 0x000fe2000f8e023f */
[----:B------:R-:W-:Y:S01]  /*3420*/  LOP3.LUT R112, R112, 0x1f8, RZ, 0xc0, !PT ;  /* 0x000001f870707812 */ /* 0x000fe200078ec0ff */
[----:B------:R-:W-:Y:S01]  /*3430*/  @P1 FFMA.FTZ R0, R30, R3, +INF ;  /* 0x7f8000001e001423 */ /* 0x000fe20000010003 */
[----:B------:R-:W-:Y:S01]  /*3440*/  FMUL R8, R7, R8 ;  /* 0x0000000807087220 */ /* 0x000fe20000400000 */
[C---:B------:R-:W-:Y:S01]  /*3450*/  SHF.L.U32 R3, R2.reuse, 0x1, RZ ;  /* 0x0000000102037819 */ /* 0x040fe200000006ff */
[----:B------:R0:W2:Y:S01]  /*3460*/  LDS.128 R20, [R4+UR12] ;  /* 0x0000000c04147984 */ /* 0x0000a20008000c00 */
[----:B------:R-:W-:-:S04]  /*3470*/  IMAD.HI R2, R2, 0x2, RZ ;  /* 0x0000000202027827 */ /* 0x000fc800078e02ff */
[----:B------:R-:W-:Y:S01]  /*3480*/  FFMA.FTZ R8, R7, 1.4426950216293334961, R8 ;  /* 0x3fb8aa3b07087823 */ /* 0x000fe20000010008 */
[C---:B------:R-:W-:Y:S02]  /*3490*/  LEA R7, R28.reuse, R111, 0x1 ;  /* 0x0000006f1c077211 */ /* 0x040fe400078e08ff */
[----:B-1----:R-:W-:Y:S01]  /*34a0*/  IADD3 R16, P4, P5, R3, UR4, R26 ;  /* 0x0000000403107c10 */ /* 0x002fe2000fd9e01a */
[----:B------:R-:W-:Y:S01]  /*34b0*/  FADD R18, R5, R8 ;  /* 0x0000000805127221 */ /* 0x000fe20000000000 */
[C---:B------:R-:W-:Y:S01]  /*34c0*/  LEA R9, R28.reuse, R7, 0x1 ;  /* 0x000000071c097211 */ /* 0x040fe200078e08ff */
[----:B------:R-:W-:Y:S01]  /*34d0*/  ULDC UR4, c[0x0][0x27c] ;  /* 0x00009f0000047ab9 */ /* 0x000fe20000000800 */
[----:B0-----:R-:W-:Y:S01]  /*34e0*/  @P3 MOV R4, 0x7f800000 ;  /* 0x7f80000000043802 */ /* 0x001fe20000000f00 */
[----:B------:R-:W-:Y:S01]  /*34f0*/  UIMAD UR5, UR5, UR4, URZ ;  /* 0x00000004050572a4 */ /* 0x000fe2000f8e023f */
[----:B------:R-:W-:Y:S02]  /*3500*/  LEA R11, R28, R9, 0x1 ;  /* 0x000000091c0b7211 */ /* 0x000fe400078e08ff */
[----:B------:R-:W-:Y:S01]  /*3510*/  IADD3.X R26, R2, UR7, R27, P4, P5 ;  /* 0x00000007021a7c10 */ /* 0x000fe2000a7ea41b */
[----:B------:R-:W-:Y:S01]  /*3520*/  @P3 FFMA.FTZ R18, R19, R4, +INF ;  /* 0x7f80000013123423 */ /* 0x000fe20000010004 */
[C---:B------:R-:W-:Y:S01]  /*3530*/  LEA R13, R28.reuse, R11, 0x1 ;  /* 0x0000000b1c0d7211 */ /* 0x040fe200078e08ff */
[----:B------:R-:W-:Y:S01]  /*3540*/  USHF.L.U32 UR6, UR5, 0x2, URZ ;  /* 0x0000000205067899 */ /* 0x000fe2000800063f */
[----:B------:R-:W-:Y:S01]  /*3550*/  LEA R2, P5, R111, R16, 0x1 ;  /* 0x000000106f027211 */ /* 0x000fe200078a08ff */
[----:B------:R-:W-:Y:S01]  /*3560*/  UIMAD.WIDE UR4, UR5, 0x4, URZ ;  /* 0x00000004050478a5 */ /* 0x000fe2000f8e023f */
[----:B------:R-:W-:-:S02]  /*3570*/  LEA R15, R28, R13, 0x1 ;  /* 0x0000000d1c0f7211 */ /* 0x000fc400078e08ff */
[-C--:B------:R-:W-:Y:S02]  /*3580*/  LEA R4, P6, R7, R16.reuse, 0x1 ;  /* 0x0000001007047211 */ /* 0x080fe400078c08ff */
[C---:B------:R-:W-:Y:S02]  /*3590*/  LEA R17, R28.reuse, R15, 0x1 ;  /* 0x0000000f1c117211 */ /* 0x040fe400078e08ff */
[-C--:B------:R-:W-:Y:S02]  /*35a0*/  LEA R6, P3, R9, R16.reuse, 0x1 ;  /* 0x0000001009067211 */ /* 0x080fe400078608ff */
[----:B------:R-:W-:Y:S02]  /*35b0*/  FSETP.NEU.AND P1, PT, R19, RZ, PT ;  /* 0x000000ff1300720b */ /* 0x000fe40003f2d000 */
[----:B------:R-:W-:Y:S02]  /*35c0*/  LEA R8, P4, R11, R16, 0x1 ;  /* 0x000000100b087211 */ /* 0x000fe400078808ff */
[----:B------:R-:W-:-:S02]  /*35d0*/  LEA R19, R28, R17, 0x1 ;  /* 0x000000111c137211 */ /* 0x000fc400078e08ff */
[----:B------:R-:W-:Y:S02]  /*35e0*/  LEA.HI.X.SX32 R3, R111, R26, 0x1, P5 ;  /* 0x0000001a6f037211 */ /* 0x000fe400028f0eff */
[----:B------:R-:W-:Y:S02]  /*35f0*/  LEA R10, P5, R13, R16, 0x1 ;  /* 0x000000100d0a7211 */ /* 0x000fe400078a08ff */
[----:B------:R-:W-:Y:S02]  /*3600*/  LEA.HI.X.SX32 R5, R7, R26, 0x1, P6 ;  /* 0x0000001a07057211 */ /* 0x000fe400030f0eff */
[----:B------:R-:W-:Y:S01]  /*3610*/  LEA R12, P6, R15, R16, 0x1 ;  /* 0x000000100f0c7211 */ /* 0x000fe200078c08ff */
[----:B--2---:R-:W-:Y:S01]  /*3620*/  STG.E.U16 desc[UR16][R2.64], R20 ;  /* 0x0000001402007986 */ /* 0x004fe2000c101510 */
[----:B------:R-:W-:Y:S02]  /*3630*/  LEA.HI.X.SX32 R7, R9, R26, 0x1, P3 ;  /* 0x0000001a09077211 */ /* 0x000fe400018f0eff */
[----:B------:R-:W-:Y:S01]  /*3640*/  LEA R14, P3, R17, R16, 0x1 ;  /* 0x00000010110e7211 */ /* 0x000fe200078608ff */
[----:B------:R0:W-:Y:S01]  /*3650*/  STG.E.U16 desc[UR16][R4.64], R21 ;  /* 0x0000001504007986 */ /* 0x0001e2000c101510 */
[----:B------:R-:W-:-:S02]  /*3660*/  LEA.HI.X.SX32 R9, R11, R26, 0x1, P4 ;  /* 0x0000001a0b097211 */ /* 0x000fc400020f0eff */
[----:B------:R-:W-:Y:S01]  /*3670*/  LEA R16, P4, R19, R16, 0x1 ;  /* 0x0000001013107211 */ /* 0x000fe200078808ff */
[----:B------:R1:W-:Y:S01]  /*3680*/  STG.E.U16 desc[UR16][R6.64], R22 ;  /* 0x0000001606007986 */ /* 0x0003e2000c101510 */
[-C--:B------:R-:W-:Y:S02]  /*3690*/  LEA.HI.X.SX32 R11, R13, R26.reuse, 0x1, P5 ;  /* 0x0000001a0d0b7211 */ /* 0x080fe400028f0eff */
[-C--:B------:R-:W-:Y:S01]  /*36a0*/  LEA.HI.X.SX32 R13, R15, R26.reuse, 0x1, P6 ;  /* 0x0000001a0f0d7211 */ /* 0x080fe200030f0eff */
[----:B------:R2:W-:Y:S01]  /*36b0*/  STG.E.U16 desc[UR16][R8.64], R23 ;  /* 0x0000001708007986 */ /* 0x0005e2000c101510 */
[-C--:B------:R-:W-:Y:S02]  /*36c0*/  LEA.HI.X.SX32 R15, R17, R26.reuse, 0x1, P3 ;  /* 0x0000001a110f7211 */ /* 0x080fe400018f0eff */
[----:B------:R-:W-:Y:S02]  /*36d0*/  LEA.HI.X.SX32 R17, R19, R26, 0x1, P4 ;  /* 0x0000001a13117211 */ /* 0x000fe400020f0eff */
[----:B0-----:R-:W-:Y:S01]  /*36e0*/  PRMT R5, R20, 0x7632, R5 ;  /* 0x0000763214057816 */ /* 0x001fe20000000005 */
[----:B------:R-:W0:Y:S01]  /*36f0*/  LDC.64 R26, c[0x0][0x230] ;  /* 0x00008c00ff1a7b82 */ /* 0x000e220000000a00 */
[----:B------:R-:W-:-:S02]  /*3700*/  PRMT R19, R22, 0x7632, R19 ;  /* 0x0000763216137816 */ /* 0x000fc40000000013 */
[----:B-1----:R-:W-:Y:S01]  /*3710*/  PRMT R7, R21, 0x7632, R7 ;  /* 0x0000763215077816 */ /* 0x002fe20000000007 */
[----:B------:R2:W-:Y:S01]  /*3720*/  STG.E.U16 desc[UR16][R10.64], R5 ;  /* 0x000000050a007986 */ /* 0x0005e2000c101510 */
[----:B------:R-:W-:Y:S02]  /*3730*/  PRMT R25, R23, 0x7632, R25 ;  /* 0x0000763217197816 */ /* 0x000fe40000000019 */
[----:B------:R-:W-:Y:S01]  /*3740*/  FSEL R0, R0, -INF , P2 ;  /* 0xff80000000007808 */ /* 0x000fe20001000000 */
[----:B------:R2:W-:Y:S01]  /*3750*/  STG.E.U16 desc[UR16][R12.64], R7 ;  /* 0x000000070c007986 */ /* 0x0005e2000c101510 */
[----:B------:R-:W-:Y:S02]  /*3760*/  FSEL R18, R18, -INF , P1 ;  /* 0xff80000012127808 */ /* 0x000fe40000800000 */
[----:B------:R-:W-:Y:S01]  /*3770*/  SHF.L.U32 R3, R110, 0x2, RZ ;  /* 0x000000026e037819 */ /* 0x000fe200000006ff */
[----:B------:R2:W-:Y:S01]  /*3780*/  STG.E.U16 desc[UR16][R14.64], R19 ;  /* 0x000000130e007986 */ /* 0x0005e2000c101510 */
[----:B------:R-:W-:Y:S01]  /*3790*/  FFMA R84, R0, 0.69314718246459960938, R123 ;  /* 0x3f31721800547823 */ /* 0x000fe2000000007b */
[----:B------:R-:W-:Y:S01]  /*37a0*/  FFMA R85, R18, 0.69314718246459960938, R85 ;  /* 0x3f31721812557823 */ /* 0x000fe20000000055 */
[----:B------:R-:W-:Y:S01]  /*37b0*/  IMAD.HI R110, R110, 0x4, RZ ;  /* 0x000000046e6e7827 */ /* 0x000fe200078e02ff */
[----:B------:R2:W-:Y:S01]  /*37c0*/  STG.E.U16 desc[UR16][R16.64], R25 ;  /* 0x0000001910007986 */ /* 0x0005e2000c101510 */
[----:B------:R-:W-:Y:S01]  /*37d0*/  BAR.SYNC.DEFER_BLOCKING 0x0 ;  /* 0x0000000000007b1d */ /* 0x000fe20000010000 */
[----:B0-----:R-:W-:-:S04]  /*37e0*/  IADD3 R2, P1, P2, R3, UR6, R26 ;  /* 0x0000000603027c10 */ /* 0x001fc8000fa3e01a */
[----:B------:R-:W-:Y:S01]  /*37f0*/  IADD3.X R3, R110, UR5, R27, P1, P2 ;  /* 0x000000056e037c10 */ /* 0x000fe20008fe441b */
[----:B------:R2:W-:Y:S02]  /*3800*/  STS.64 [R112+UR12], R84 ;  /* 0x0000005470007988 */ /* 0x0005e40008000a0c */
[----:B------:R-:W-:Y:S06]  /*3810*/  BAR.SYNC.DEFER_BLOCKING 0x0 ;  /* 0x0000000000007b1d */ /* 0x000fec0000010000 */
[----:B------:R-:W-:Y:S05]  /*3820*/  @P0 EXIT ;  /* 0x000000000000094d */ /* 0x000fea0003800000 */
[----:B--2---:R-:W0:Y:S04]  /*3830*/  LDS R5, [R24] ;  /* 0x0000000018057984 */ /* 0x004e280000000800 */
[----:B0-----:R-:W-:Y:S01]  /*3840*/  STG.E desc[UR16][R2.64], R5 ;  /* 0x0000000502007986 */ /* 0x001fe2000c101910 */
[----:B------:R-:W-:Y:S05]  /*3850*/  EXIT ;  /* 0x000000000000794d */ /* 0x000fea0003800000 */
.L_x_2:
[----:B------:R-:W-:-:S00]  /*3860*/  BRA `(.L_x_2) ;  /* 0xfffffffc00fc7947 */ /* 0x000fc0000383ffff */
[----:B------:R-:W-:-:S00]  /*3870*/  NOP ;  /* 0x0000000000007918 */ /* 0x000fc00000000000 */
        /* <DEDUP_REMOVED lines=8> */
.L_x_3:


//--------------------- .nv.global.init           --------------------------
	.section	.nv.global.init,"aw",@progbits
.nv.global.init:
	.type		_$_str,@object
	.size		_$_str,(.L_0 - _$_str)
_$_str:
        /*0000*/ 	.byte	0x5f, 0x5f, 0x43, 0x55, 0x44, 0x41, 0x5f, 0x46, 0x54, 0x5a, 0x00
.L_0:


//--------------------- .nv.shared.attn_fwd       --------------------------
	.section	.nv.shared.attn_fwd,"aw",@nobits
	.sectionflags	@""
	.align	16
	.zero		1024


//--------------------- .nv.shared.reserved.0     --------------------------
	.section	.nv.shared.reserved.0,"aw",@nobits
	.weak		__nv_reservedSMEM_offset_0_alias
	.size		__nv_reservedSMEM_offset_0_alias, 0, 0
	.other		__nv_reservedSMEM_offset_0_alias,@"STO_CUDA_RESERVED_SHARED STV_DEFAULT"
__nv_reservedSMEM_offset_0_alias:
	.zero		0


//--------------------- .nv.constant0.attn_fwd    --------------------------
	.section	.nv.constant0.attn_fwd,"a",@progbits
	.sectionflags	@""
	.align	4
.nv.constant0.attn_fwd:
	.zero		664


//--------------------- SYMBOLS --------------------------

	.type		.nv.reservedSmem.offset0,@object
	.size		.nv.reservedSmem.offset0,0x4
